//
// Generated by NVIDIA NVVM Compiler
//
// Compiler Build ID: CL-36424714
// Cuda compilation tools, release 13.0, V13.0.88
// Based on NVVM 20.0.0
//

.version 9.0
.target sm_100
.address_size 64

	// .globl	_Z5emptyv
.extern .func  (.param .b32 func_retval0) vprintf
(
	.param .b64 vprintf_param_0,
	.param .b64 vprintf_param_1
)
;
.global .align 4 .b8 precalc_xorwow_matrix[102400];
.global .align 4 .b8 precalc_xorwow_offset_matrix[102400];
.global .align 4 .b8 mrg32k3aM1[2304];
.global .align 4 .b8 mrg32k3aM2[2304];
.global .align 4 .b8 mrg32k3aM1SubSeq[2016];
.global .align 4 .b8 mrg32k3aM2SubSeq[2016];
.global .align 4 .b8 mrg32k3aM1Seq[2304];
.global .align 4 .b8 mrg32k3aM2Seq[2304];
.const .align 8 .b8 __cr_lgamma_table[72];
.global .align 1 .b8 $str[28] = {75, 101, 114, 110, 101, 108, 58, 32, 37, 100, 9, 66, 108, 111, 99, 107, 58, 32, 37, 100, 9, 83, 77, 32, 37, 100, 10};

.visible .entry _Z5emptyv()
{


	ret;

}
	// .globl	_Z4initjP17curandStateXORWOW
.visible .entry _Z4initjP17curandStateXORWOW(
	.param .u32 _Z4initjP17curandStateXORWOW_param_0,
	.param .u64 .ptr .align 1 _Z4initjP17curandStateXORWOW_param_1
)
{
	.reg .pred 	%p<24>;
	.reg .b32 	%r<409>;
	.reg .b64 	%rd<18>;

	ld.param.u32 	%r182, [_Z4initjP17curandStateXORWOW_param_0];
	ld.param.u64 	%rd8, [_Z4initjP17curandStateXORWOW_param_1];
	cvta.to.global.u64 	%rd9, %rd8;
	mov.u32 	%r183, %ctaid.x;
	mov.u32 	%r184, %ntid.x;
	mov.u32 	%r185, %tid.x;
	mad.lo.s32 	%r186, %r183, %r184, %r185;
	cvt.s64.s32 	%rd17, %r186;
	mul.wide.s32 	%rd10, %r186, 48;
	add.s64 	%rd2, %rd9, %rd10;
	xor.b32  	%r187, %r182, -1429050551;
	mul.lo.s32 	%r188, %r187, 1099087573;
	add.s32 	%r189, %r188, -638133224;
	add.s32 	%r190, %r188, 123456789;
	st.global.v2.u32 	[%rd2], {%r189, %r190};
	xor.b32  	%r191, %r188, 362436069;
	mov.b32 	%r192, -123459836;
	st.global.v2.u32 	[%rd2+8], {%r191, %r192};
	add.s32 	%r193, %r188, 5783321;
	mov.b32 	%r194, -589760388;
	st.global.v2.u32 	[%rd2+16], {%r194, %r193};
	setp.eq.s32 	%p1, %r186, 0;
	@%p1 bra 	$L__BB1_42;
	mov.b32 	%r315, 0;
	mov.u64 	%rd12, precalc_xorwow_matrix;
$L__BB1_2:
	and.b64  	%rd4, %rd17, 3;
	setp.eq.s64 	%p2, %rd4, 0;
	@%p2 bra 	$L__BB1_41;
	mul.wide.u32 	%rd11, %r315, 3200;
	add.s64 	%rd5, %rd12, %rd11;
	cvt.u32.u64 	%r2, %rd4;
	mov.b32 	%r316, 0;
$L__BB1_4:
	mov.b32 	%r329, 0;
	mov.u32 	%r330, %r329;
	mov.u32 	%r331, %r329;
	mov.u32 	%r332, %r329;
	mov.u32 	%r333, %r329;
	mov.u32 	%r322, %r329;
$L__BB1_5:
	mul.wide.u32 	%rd13, %r322, 4;
	add.s64 	%rd14, %rd2, %rd13;
	ld.global.u32 	%r10, [%rd14+4];
	shl.b32 	%r11, %r322, 5;
	mov.b32 	%r328, 0;
$L__BB1_6:
	.pragma "nounroll";
	shr.u32 	%r199, %r10, %r328;
	and.b32  	%r200, %r199, 1;
	setp.eq.b32 	%p3, %r200, 1;
	not.pred 	%p4, %p3;
	add.s32 	%r201, %r11, %r328;
	mul.lo.s32 	%r202, %r201, 5;
	mul.wide.u32 	%rd15, %r202, 4;
	add.s64 	%rd6, %rd5, %rd15;
	@%p4 bra 	$L__BB1_8;
	ld.global.u32 	%r203, [%rd6];
	xor.b32  	%r333, %r333, %r203;
	ld.global.u32 	%r204, [%rd6+4];
	xor.b32  	%r332, %r332, %r204;
	ld.global.u32 	%r205, [%rd6+8];
	xor.b32  	%r331, %r331, %r205;
	ld.global.u32 	%r206, [%rd6+12];
	xor.b32  	%r330, %r330, %r206;
	ld.global.u32 	%r207, [%rd6+16];
	xor.b32  	%r329, %r329, %r207;
$L__BB1_8:
	and.b32  	%r209, %r199, 2;
	setp.eq.s32 	%p5, %r209, 0;
	@%p5 bra 	$L__BB1_10;
	ld.global.u32 	%r210, [%rd6+20];
	xor.b32  	%r333, %r333, %r210;
	ld.global.u32 	%r211, [%rd6+24];
	xor.b32  	%r332, %r332, %r211;
	ld.global.u32 	%r212, [%rd6+28];
	xor.b32  	%r331, %r331, %r212;
	ld.global.u32 	%r213, [%rd6+32];
	xor.b32  	%r330, %r330, %r213;
	ld.global.u32 	%r214, [%rd6+36];
	xor.b32  	%r329, %r329, %r214;
$L__BB1_10:
	and.b32  	%r216, %r199, 4;
	setp.eq.s32 	%p6, %r216, 0;
	@%p6 bra 	$L__BB1_12;
	ld.global.u32 	%r217, [%rd6+40];
	xor.b32  	%r333, %r333, %r217;
	ld.global.u32 	%r218, [%rd6+44];
	xor.b32  	%r332, %r332, %r218;
	ld.global.u32 	%r219, [%rd6+48];
	xor.b32  	%r331, %r331, %r219;
	ld.global.u32 	%r220, [%rd6+52];
	xor.b32  	%r330, %r330, %r220;
	ld.global.u32 	%r221, [%rd6+56];
	xor.b32  	%r329, %r329, %r221;
$L__BB1_12:
	and.b32  	%r223, %r199, 8;
	setp.eq.s32 	%p7, %r223, 0;
	@%p7 bra 	$L__BB1_14;
	ld.global.u32 	%r224, [%rd6+60];
	xor.b32  	%r333, %r333, %r224;
	ld.global.u32 	%r225, [%rd6+64];
	xor.b32  	%r332, %r332, %r225;
	ld.global.u32 	%r226, [%rd6+68];
	xor.b32  	%r331, %r331, %r226;
	ld.global.u32 	%r227, [%rd6+72];
	xor.b32  	%r330, %r330, %r227;
	ld.global.u32 	%r228, [%rd6+76];
	xor.b32  	%r329, %r329, %r228;
$L__BB1_14:
	and.b32  	%r230, %r199, 16;
	setp.eq.s32 	%p8, %r230, 0;
	@%p8 bra 	$L__BB1_16;
	ld.global.u32 	%r231, [%rd6+80];
	xor.b32  	%r333, %r333, %r231;
	ld.global.u32 	%r232, [%rd6+84];
	xor.b32  	%r332, %r332, %r232;
	ld.global.u32 	%r233, [%rd6+88];
	xor.b32  	%r331, %r331, %r233;
	ld.global.u32 	%r234, [%rd6+92];
	xor.b32  	%r330, %r330, %r234;
	ld.global.u32 	%r235, [%rd6+96];
	xor.b32  	%r329, %r329, %r235;
$L__BB1_16:
	and.b32  	%r237, %r199, 32;
	setp.eq.s32 	%p9, %r237, 0;
	@%p9 bra 	$L__BB1_18;
	ld.global.u32 	%r238, [%rd6+100];
	xor.b32  	%r333, %r333, %r238;
	ld.global.u32 	%r239, [%rd6+104];
	xor.b32  	%r332, %r332, %r239;
	ld.global.u32 	%r240, [%rd6+108];
	xor.b32  	%r331, %r331, %r240;
	ld.global.u32 	%r241, [%rd6+112];
	xor.b32  	%r330, %r330, %r241;
	ld.global.u32 	%r242, [%rd6+116];
	xor.b32  	%r329, %r329, %r242;
$L__BB1_18:
	and.b32  	%r244, %r199, 64;
	setp.eq.s32 	%p10, %r244, 0;
	@%p10 bra 	$L__BB1_20;
	ld.global.u32 	%r245, [%rd6+120];
	xor.b32  	%r333, %r333, %r245;
	ld.global.u32 	%r246, [%rd6+124];
	xor.b32  	%r332, %r332, %r246;
	ld.global.u32 	%r247, [%rd6+128];
	xor.b32  	%r331, %r331, %r247;
	ld.global.u32 	%r248, [%rd6+132];
	xor.b32  	%r330, %r330, %r248;
	ld.global.u32 	%r249, [%rd6+136];
	xor.b32  	%r329, %r329, %r249;
$L__BB1_20:
	and.b32  	%r251, %r199, 128;
	setp.eq.s32 	%p11, %r251, 0;
	@%p11 bra 	$L__BB1_22;
	ld.global.u32 	%r252, [%rd6+140];
	xor.b32  	%r333, %r333, %r252;
	ld.global.u32 	%r253, [%rd6+144];
	xor.b32  	%r332, %r332, %r253;
	ld.global.u32 	%r254, [%rd6+148];
	xor.b32  	%r331, %r331, %r254;
	ld.global.u32 	%r255, [%rd6+152];
	xor.b32  	%r330, %r330, %r255;
	ld.global.u32 	%r256, [%rd6+156];
	xor.b32  	%r329, %r329, %r256;
$L__BB1_22:
	and.b32  	%r258, %r199, 256;
	setp.eq.s32 	%p12, %r258, 0;
	@%p12 bra 	$L__BB1_24;
	ld.global.u32 	%r259, [%rd6+160];
	xor.b32  	%r333, %r333, %r259;
	ld.global.u32 	%r260, [%rd6+164];
	xor.b32  	%r332, %r332, %r260;
	ld.global.u32 	%r261, [%rd6+168];
	xor.b32  	%r331, %r331, %r261;
	ld.global.u32 	%r262, [%rd6+172];
	xor.b32  	%r330, %r330, %r262;
	ld.global.u32 	%r263, [%rd6+176];
	xor.b32  	%r329, %r329, %r263;
$L__BB1_24:
	and.b32  	%r265, %r199, 512;
	setp.eq.s32 	%p13, %r265, 0;
	@%p13 bra 	$L__BB1_26;
	ld.global.u32 	%r266, [%rd6+180];
	xor.b32  	%r333, %r333, %r266;
	ld.global.u32 	%r267, [%rd6+184];
	xor.b32  	%r332, %r332, %r267;
	ld.global.u32 	%r268, [%rd6+188];
	xor.b32  	%r331, %r331, %r268;
	ld.global.u32 	%r269, [%rd6+192];
	xor.b32  	%r330, %r330, %r269;
	ld.global.u32 	%r270, [%rd6+196];
	xor.b32  	%r329, %r329, %r270;
$L__BB1_26:
	and.b32  	%r272, %r199, 1024;
	setp.eq.s32 	%p14, %r272, 0;
	@%p14 bra 	$L__BB1_28;
	ld.global.u32 	%r273, [%rd6+200];
	xor.b32  	%r333, %r333, %r273;
	ld.global.u32 	%r274, [%rd6+204];
	xor.b32  	%r332, %r332, %r274;
	ld.global.u32 	%r275, [%rd6+208];
	xor.b32  	%r331, %r331, %r275;
	ld.global.u32 	%r276, [%rd6+212];
	xor.b32  	%r330, %r330, %r276;
	ld.global.u32 	%r277, [%rd6+216];
	xor.b32  	%r329, %r329, %r277;
$L__BB1_28:
	and.b32  	%r279, %r199, 2048;
	setp.eq.s32 	%p15, %r279, 0;
	@%p15 bra 	$L__BB1_30;
	ld.global.u32 	%r280, [%rd6+220];
	xor.b32  	%r333, %r333, %r280;
	ld.global.u32 	%r281, [%rd6+224];
	xor.b32  	%r332, %r332, %r281;
	ld.global.u32 	%r282, [%rd6+228];
	xor.b32  	%r331, %r331, %r282;
	ld.global.u32 	%r283, [%rd6+232];
	xor.b32  	%r330, %r330, %r283;
	ld.global.u32 	%r284, [%rd6+236];
	xor.b32  	%r329, %r329, %r284;
$L__BB1_30:
	and.b32  	%r286, %r199, 4096;
	setp.eq.s32 	%p16, %r286, 0;
	@%p16 bra 	$L__BB1_32;
	ld.global.u32 	%r287, [%rd6+240];
	xor.b32  	%r333, %r333, %r287;
	ld.global.u32 	%r288, [%rd6+244];
	xor.b32  	%r332, %r332, %r288;
	ld.global.u32 	%r289, [%rd6+248];
	xor.b32  	%r331, %r331, %r289;
	ld.global.u32 	%r290, [%rd6+252];
	xor.b32  	%r330, %r330, %r290;
	ld.global.u32 	%r291, [%rd6+256];
	xor.b32  	%r329, %r329, %r291;
$L__BB1_32:
	and.b32  	%r293, %r199, 8192;
	setp.eq.s32 	%p17, %r293, 0;
	@%p17 bra 	$L__BB1_34;
	ld.global.u32 	%r294, [%rd6+260];
	xor.b32  	%r333, %r333, %r294;
	ld.global.u32 	%r295, [%rd6+264];
	xor.b32  	%r332, %r332, %r295;
	ld.global.u32 	%r296, [%rd6+268];
	xor.b32  	%r331, %r331, %r296;
	ld.global.u32 	%r297, [%rd6+272];
	xor.b32  	%r330, %r330, %r297;
	ld.global.u32 	%r298, [%rd6+276];
	xor.b32  	%r329, %r329, %r298;
$L__BB1_34:
	and.b32  	%r300, %r199, 16384;
	setp.eq.s32 	%p18, %r300, 0;
	@%p18 bra 	$L__BB1_36;
	ld.global.u32 	%r301, [%rd6+280];
	xor.b32  	%r333, %r333, %r301;
	ld.global.u32 	%r302, [%rd6+284];
	xor.b32  	%r332, %r332, %r302;
	ld.global.u32 	%r303, [%rd6+288];
	xor.b32  	%r331, %r331, %r303;
	ld.global.u32 	%r304, [%rd6+292];
	xor.b32  	%r330, %r330, %r304;
	ld.global.u32 	%r305, [%rd6+296];
	xor.b32  	%r329, %r329, %r305;
$L__BB1_36:
	and.b32  	%r307, %r199, 32768;
	setp.eq.s32 	%p19, %r307, 0;
	@%p19 bra 	$L__BB1_38;
	ld.global.u32 	%r308, [%rd6+300];
	xor.b32  	%r333, %r333, %r308;
	ld.global.u32 	%r309, [%rd6+304];
	xor.b32  	%r332, %r332, %r309;
	ld.global.u32 	%r310, [%rd6+308];
	xor.b32  	%r331, %r331, %r310;
	ld.global.u32 	%r311, [%rd6+312];
	xor.b32  	%r330, %r330, %r311;
	ld.global.u32 	%r312, [%rd6+316];
	xor.b32  	%r329, %r329, %r312;
$L__BB1_38:
	add.s32 	%r328, %r328, 16;
	setp.ne.s32 	%p20, %r328, 32;
	@%p20 bra 	$L__BB1_6;
	mad.lo.s32 	%r313, %r322, -31, %r11;
	add.s32 	%r322, %r313, 1;
	setp.ne.s32 	%p21, %r322, 5;
	@%p21 bra 	$L__BB1_5;
	st.global.u32 	[%rd2+4], %r333;
	st.global.u32 	[%rd2+8], %r332;
	st.global.u32 	[%rd2+12], %r331;
	st.global.u32 	[%rd2+16], %r330;
	st.global.u32 	[%rd2+20], %r329;
	add.s32 	%r316, %r316, 1;
	setp.lt.u32 	%p22, %r316, %r2;
	@%p22 bra 	$L__BB1_4;
$L__BB1_41:
	shr.u64 	%rd7, %rd17, 2;
	add.s32 	%r315, %r315, 1;
	setp.gt.u64 	%p23, %rd17, 3;
	mov.u64 	%rd17, %rd7;
	@%p23 bra 	$L__BB1_2;
$L__BB1_42:
	mov.b32 	%r314, 0;
	st.global.v2.u32 	[%rd2+24], {%r314, %r314};
	st.global.u32 	[%rd2+32], %r314;
	mov.b64 	%rd16, 0;
	st.global.u64 	[%rd2+40], %rd16;
	ret;

}
	// .globl	_Z8generatePfmiP17curandStateXORWOW
.visible .entry _Z8generatePfmiP17curandStateXORWOW(
	.param .u64 .ptr .align 1 _Z8generatePfmiP17curandStateXORWOW_param_0,
	.param .u64 _Z8generatePfmiP17curandStateXORWOW_param_1,
	.param .u32 _Z8generatePfmiP17curandStateXORWOW_param_2,
	.param .u64 .ptr .align 1 _Z8generatePfmiP17curandStateXORWOW_param_3
)
{
	.reg .pred 	%p<3>;
	.reg .b32 	%r<52>;
	.reg .b32 	%f<6>;
	.reg .b64 	%rd<14>;
	.reg .b64 	%fd<2>;

	ld.param.u64 	%rd6, [_Z8generatePfmiP17curandStateXORWOW_param_0];
	ld.param.u64 	%rd7, [_Z8generatePfmiP17curandStateXORWOW_param_1];
	ld.param.u32 	%r28, [_Z8generatePfmiP17curandStateXORWOW_param_2];
	ld.param.u64 	%rd8, [_Z8generatePfmiP17curandStateXORWOW_param_3];
	cvta.to.global.u64 	%rd9, %rd8;
	mov.u32 	%r29, %ctaid.x;
	mov.u32 	%r1, %ntid.x;
	mov.u32 	%r30, %tid.x;
	mad.lo.s32 	%r39, %r29, %r1, %r30;
	cvt.s64.s32 	%rd13, %r39;
	mul.wide.s32 	%rd10, %r39, 48;
	add.s64 	%rd2, %rd9, %rd10;
	ld.global.v2.u32 	{%r51, %r50}, [%rd2];
	ld.global.v2.u32 	{%r49, %r48}, [%rd2+8];
	ld.global.v2.u32 	{%r47, %r46}, [%rd2+16];
	ld.global.v2.u32 	{%r9, %r10}, [%rd2+24];
	ld.global.f32 	%f1, [%rd2+32];
	ld.global.f64 	%fd1, [%rd2+40];
	setp.le.u64 	%p1, %rd7, %rd13;
	@%p1 bra 	$L__BB2_3;
	cvt.rn.f32.s32 	%f2, %r28;
	mov.u32 	%r31, %nctaid.x;
	mul.lo.s32 	%r11, %r31, %r1;
	cvta.to.global.u64 	%rd3, %rd6;
	mov.u32 	%r45, %r50;
$L__BB2_2:
	mov.u32 	%r50, %r49;
	mov.u32 	%r49, %r48;
	mov.u32 	%r48, %r47;
	mov.u32 	%r47, %r46;
	shr.u32 	%r32, %r45, 2;
	xor.b32  	%r33, %r32, %r45;
	shl.b32 	%r34, %r47, 4;
	shl.b32 	%r35, %r33, 1;
	xor.b32  	%r36, %r34, %r35;
	xor.b32  	%r37, %r36, %r47;
	xor.b32  	%r46, %r37, %r33;
	add.s32 	%r51, %r51, 362437;
	add.s32 	%r38, %r46, %r51;
	cvt.rn.f32.u32 	%f3, %r38;
	fma.rn.f32 	%f4, %f3, 0f2F800000, 0f2F000000;
	mul.f32 	%f5, %f4, %f2;
	shl.b64 	%rd11, %rd13, 2;
	add.s64 	%rd12, %rd3, %rd11;
	st.global.f32 	[%rd12], %f5;
	add.s32 	%r39, %r39, %r11;
	cvt.s64.s32 	%rd13, %r39;
	setp.gt.u64 	%p2, %rd7, %rd13;
	mov.u32 	%r45, %r50;
	@%p2 bra 	$L__BB2_2;
$L__BB2_3:
	st.global.v2.u32 	[%rd2], {%r51, %r50};
	st.global.v2.u32 	[%rd2+8], {%r49, %r48};
	st.global.v2.u32 	[%rd2+16], {%r47, %r46};
	st.global.v2.u32 	[%rd2+24], {%r9, %r10};
	st.global.f32 	[%rd2+32], %f1;
	st.global.f64 	[%rd2+40], %fd1;
	ret;

}
	// .globl	_Z5outerPfS_S_mmi
.visible .entry _Z5outerPfS_S_mmi(
	.param .u64 .ptr .align 1 _Z5outerPfS_S_mmi_param_0,
	.param .u64 .ptr .align 1 _Z5outerPfS_S_mmi_param_1,
	.param .u64 .ptr .align 1 _Z5outerPfS_S_mmi_param_2,
	.param .u64 _Z5outerPfS_S_mmi_param_3,
	.param .u64 _Z5outerPfS_S_mmi_param_4,
	.param .u32 _Z5outerPfS_S_mmi_param_5
)
{
	.local .align 8 .b8 	__local_depot3[16];
	.reg .b64 	%SP;
	.reg .b64 	%SPL;
	.reg .pred 	%p<14>;
	.reg .b32 	%r<14>;
	.reg .b32 	%f<94>;
	.reg .b64 	%rd<161>;

	mov.u64 	%SPL, __local_depot3;
	cvta.local.u64 	%SP, %SPL;
	ld.param.u64 	%rd28, [_Z5outerPfS_S_mmi_param_0];
	ld.param.u64 	%rd31, [_Z5outerPfS_S_mmi_param_1];
	ld.param.u64 	%rd32, [_Z5outerPfS_S_mmi_param_2];
	ld.param.u64 	%rd29, [_Z5outerPfS_S_mmi_param_3];
	ld.param.u64 	%rd30, [_Z5outerPfS_S_mmi_param_4];
	ld.param.u32 	%r7, [_Z5outerPfS_S_mmi_param_5];
	cvta.to.global.u64 	%rd1, %rd32;
	cvta.to.global.u64 	%rd2, %rd31;
	mov.u32 	%r1, %ctaid.x;
	mov.u32 	%r2, %ntid.x;
	mov.u32 	%r8, %tid.x;
	mad.lo.s32 	%r13, %r1, %r2, %r8;
	setp.ne.s32 	%p1, %r8, 0;
	@%p1 bra 	$L__BB3_2;
	add.u64 	%rd33, %SP, 0;
	add.u64 	%rd34, %SPL, 0;
	// begin inline asm
	mov.u32 %r9, %smid;
	// end inline asm
	st.local.v2.u32 	[%rd34], {%r7, %r1};
	st.local.u32 	[%rd34+8], %r9;
	mov.u64 	%rd35, $str;
	cvta.global.u64 	%rd36, %rd35;
	{ // callseq 0, 0
	.param .b64 param0;
	st.param.b64 	[param0], %rd36;
	.param .b64 param1;
	st.param.b64 	[param1], %rd33;
	.param .b32 retval0;
	call.uni (retval0), 
	vprintf, 
	(
	param0, 
	param1
	);
	ld.param.b32 	%r10, [retval0];
	} // callseq 0
$L__BB3_2:
	cvt.s64.s32 	%rd154, %r13;
	setp.le.u64 	%p2, %rd29, %rd154;
	@%p2 bra 	$L__BB3_19;
	setp.eq.s64 	%p3, %rd30, 0;
	@%p3 bra 	$L__BB3_19;
	and.b64  	%rd4, %rd30, 15;
	and.b64  	%rd5, %rd30, 7;
	add.s64 	%rd6, %rd5, -1;
	and.b64  	%rd7, %rd30, -16;
	and.b64  	%rd8, %rd30, 3;
	shl.b64 	%rd9, %rd29, 2;
	add.s64 	%rd10, %rd2, 32;
	cvta.to.global.u64 	%rd11, %rd28;
	mov.u32 	%r12, %nctaid.x;
	mul.lo.s32 	%r4, %r12, %r2;
$L__BB3_5:
	setp.lt.u64 	%p4, %rd30, 16;
	shl.b64 	%rd38, %rd154, 2;
	add.s64 	%rd13, %rd11, %rd38;
	mul.lo.s64 	%rd14, %rd154, %rd29;
	mov.b64 	%rd159, 0;
	@%p4 bra 	$L__BB3_8;
	mad.lo.s64 	%rd39, %rd9, %rd154, %rd1;
	add.s64 	%rd156, %rd39, 32;
	mov.u64 	%rd155, %rd10;
	mov.u64 	%rd157, %rd7;
$L__BB3_7:
	.pragma "nounroll";
	ld.global.f32 	%f1, [%rd13];
	ld.global.f32 	%f2, [%rd155+-32];
	mul.f32 	%f3, %f1, %f2;
	st.global.f32 	[%rd156+-32], %f3;
	ld.global.f32 	%f4, [%rd13];
	ld.global.f32 	%f5, [%rd155+-28];
	mul.f32 	%f6, %f4, %f5;
	st.global.f32 	[%rd156+-28], %f6;
	ld.global.f32 	%f7, [%rd13];
	ld.global.f32 	%f8, [%rd155+-24];
	mul.f32 	%f9, %f7, %f8;
	st.global.f32 	[%rd156+-24], %f9;
	ld.global.f32 	%f10, [%rd13];
	ld.global.f32 	%f11, [%rd155+-20];
	mul.f32 	%f12, %f10, %f11;
	st.global.f32 	[%rd156+-20], %f12;
	ld.global.f32 	%f13, [%rd13];
	ld.global.f32 	%f14, [%rd155+-16];
	mul.f32 	%f15, %f13, %f14;
	st.global.f32 	[%rd156+-16], %f15;
	ld.global.f32 	%f16, [%rd13];
	ld.global.f32 	%f17, [%rd155+-12];
	mul.f32 	%f18, %f16, %f17;
	st.global.f32 	[%rd156+-12], %f18;
	ld.global.f32 	%f19, [%rd13];
	ld.global.f32 	%f20, [%rd155+-8];
	mul.f32 	%f21, %f19, %f20;
	st.global.f32 	[%rd156+-8], %f21;
	ld.global.f32 	%f22, [%rd13];
	ld.global.f32 	%f23, [%rd155+-4];
	mul.f32 	%f24, %f22, %f23;
	st.global.f32 	[%rd156+-4], %f24;
	ld.global.f32 	%f25, [%rd13];
	ld.global.f32 	%f26, [%rd155];
	mul.f32 	%f27, %f25, %f26;
	st.global.f32 	[%rd156], %f27;
	ld.global.f32 	%f28, [%rd13];
	ld.global.f32 	%f29, [%rd155+4];
	mul.f32 	%f30, %f28, %f29;
	st.global.f32 	[%rd156+4], %f30;
	ld.global.f32 	%f31, [%rd13];
	ld.global.f32 	%f32, [%rd155+8];
	mul.f32 	%f33, %f31, %f32;
	st.global.f32 	[%rd156+8], %f33;
	ld.global.f32 	%f34, [%rd13];
	ld.global.f32 	%f35, [%rd155+12];
	mul.f32 	%f36, %f34, %f35;
	st.global.f32 	[%rd156+12], %f36;
	ld.global.f32 	%f37, [%rd13];
	ld.global.f32 	%f38, [%rd155+16];
	mul.f32 	%f39, %f37, %f38;
	st.global.f32 	[%rd156+16], %f39;
	ld.global.f32 	%f40, [%rd13];
	ld.global.f32 	%f41, [%rd155+20];
	mul.f32 	%f42, %f40, %f41;
	st.global.f32 	[%rd156+20], %f42;
	ld.global.f32 	%f43, [%rd13];
	ld.global.f32 	%f44, [%rd155+24];
	mul.f32 	%f45, %f43, %f44;
	st.global.f32 	[%rd156+24], %f45;
	ld.global.f32 	%f46, [%rd13];
	ld.global.f32 	%f47, [%rd155+28];
	mul.f32 	%f48, %f46, %f47;
	st.global.f32 	[%rd156+28], %f48;
	add.s64 	%rd157, %rd157, -16;
	add.s64 	%rd156, %rd156, 64;
	add.s64 	%rd155, %rd155, 64;
	setp.ne.s64 	%p5, %rd157, 0;
	mov.u64 	%rd159, %rd7;
	@%p5 bra 	$L__BB3_7;
$L__BB3_8:
	setp.eq.s64 	%p6, %rd4, 0;
	@%p6 bra 	$L__BB3_18;
	add.s64 	%rd40, %rd4, -1;
	setp.lt.u64 	%p7, %rd40, 7;
	@%p7 bra 	$L__BB3_11;
	ld.global.f32 	%f49, [%rd13];
	shl.b64 	%rd41, %rd159, 2;
	add.s64 	%rd42, %rd2, %rd41;
	ld.global.f32 	%f50, [%rd42];
	mul.f32 	%f51, %f49, %f50;
	add.s64 	%rd43, %rd159, %rd14;
	shl.b64 	%rd44, %rd43, 2;
	add.s64 	%rd45, %rd1, %rd44;
	st.global.f32 	[%rd45], %f51;
	add.s64 	%rd46, %rd159, 1;
	and.b64  	%rd47, %rd46, 4294967295;
	ld.global.f32 	%f52, [%rd13];
	shl.b64 	%rd48, %rd46, 2;
	and.b64  	%rd49, %rd48, 17179869180;
	add.s64 	%rd50, %rd2, %rd49;
	ld.global.f32 	%f53, [%rd50];
	mul.f32 	%f54, %f52, %f53;
	add.s64 	%rd51, %rd47, %rd14;
	shl.b64 	%rd52, %rd51, 2;
	add.s64 	%rd53, %rd1, %rd52;
	st.global.f32 	[%rd53], %f54;
	add.s64 	%rd54, %rd159, 2;
	and.b64  	%rd55, %rd54, 4294967295;
	ld.global.f32 	%f55, [%rd13];
	shl.b64 	%rd56, %rd54, 2;
	and.b64  	%rd57, %rd56, 17179869180;
	add.s64 	%rd58, %rd2, %rd57;
	ld.global.f32 	%f56, [%rd58];
	mul.f32 	%f57, %f55, %f56;
	add.s64 	%rd59, %rd55, %rd14;
	shl.b64 	%rd60, %rd59, 2;
	add.s64 	%rd61, %rd1, %rd60;
	st.global.f32 	[%rd61], %f57;
	add.s64 	%rd62, %rd159, 3;
	and.b64  	%rd63, %rd62, 4294967295;
	ld.global.f32 	%f58, [%rd13];
	shl.b64 	%rd64, %rd62, 2;
	and.b64  	%rd65, %rd64, 17179869180;
	add.s64 	%rd66, %rd2, %rd65;
	ld.global.f32 	%f59, [%rd66];
	mul.f32 	%f60, %f58, %f59;
	add.s64 	%rd67, %rd63, %rd14;
	shl.b64 	%rd68, %rd67, 2;
	add.s64 	%rd69, %rd1, %rd68;
	st.global.f32 	[%rd69], %f60;
	add.s64 	%rd70, %rd159, 4;
	and.b64  	%rd71, %rd70, 4294967295;
	ld.global.f32 	%f61, [%rd13];
	shl.b64 	%rd72, %rd70, 2;
	and.b64  	%rd73, %rd72, 17179869180;
	add.s64 	%rd74, %rd2, %rd73;
	ld.global.f32 	%f62, [%rd74];
	mul.f32 	%f63, %f61, %f62;
	add.s64 	%rd75, %rd71, %rd14;
	shl.b64 	%rd76, %rd75, 2;
	add.s64 	%rd77, %rd1, %rd76;
	st.global.f32 	[%rd77], %f63;
	add.s64 	%rd78, %rd159, 5;
	and.b64  	%rd79, %rd78, 4294967295;
	ld.global.f32 	%f64, [%rd13];
	shl.b64 	%rd80, %rd78, 2;
	and.b64  	%rd81, %rd80, 17179869180;
	add.s64 	%rd82, %rd2, %rd81;
	ld.global.f32 	%f65, [%rd82];
	mul.f32 	%f66, %f64, %f65;
	add.s64 	%rd83, %rd79, %rd14;
	shl.b64 	%rd84, %rd83, 2;
	add.s64 	%rd85, %rd1, %rd84;
	st.global.f32 	[%rd85], %f66;
	add.s64 	%rd86, %rd159, 6;
	and.b64  	%rd87, %rd86, 4294967295;
	ld.global.f32 	%f67, [%rd13];
	shl.b64 	%rd88, %rd86, 2;
	and.b64  	%rd89, %rd88, 17179869180;
	add.s64 	%rd90, %rd2, %rd89;
	ld.global.f32 	%f68, [%rd90];
	mul.f32 	%f69, %f67, %f68;
	add.s64 	%rd91, %rd87, %rd14;
	shl.b64 	%rd92, %rd91, 2;
	add.s64 	%rd93, %rd1, %rd92;
	st.global.f32 	[%rd93], %f69;
	add.s64 	%rd94, %rd159, 7;
	and.b64  	%rd95, %rd94, 4294967295;
	ld.global.f32 	%f70, [%rd13];
	shl.b64 	%rd96, %rd94, 2;
	and.b64  	%rd97, %rd96, 17179869180;
	add.s64 	%rd98, %rd2, %rd97;
	ld.global.f32 	%f71, [%rd98];
	mul.f32 	%f72, %f70, %f71;
	add.s64 	%rd99, %rd95, %rd14;
	shl.b64 	%rd100, %rd99, 2;
	add.s64 	%rd101, %rd1, %rd100;
	st.global.f32 	[%rd101], %f72;
	add.s64 	%rd102, %rd159, 8;
	and.b64  	%rd159, %rd102, 4294967295;
$L__BB3_11:
	setp.eq.s64 	%p8, %rd5, 0;
	@%p8 bra 	$L__BB3_18;
	setp.lt.u64 	%p9, %rd6, 3;
	@%p9 bra 	$L__BB3_14;
	ld.global.f32 	%f73, [%rd13];
	shl.b64 	%rd103, %rd159, 2;
	add.s64 	%rd104, %rd2, %rd103;
	ld.global.f32 	%f74, [%rd104];
	mul.f32 	%f75, %f73, %f74;
	add.s64 	%rd105, %rd159, %rd14;
	shl.b64 	%rd106, %rd105, 2;
	add.s64 	%rd107, %rd1, %rd106;
	st.global.f32 	[%rd107], %f75;
	add.s64 	%rd108, %rd159, 1;
	and.b64  	%rd109, %rd108, 4294967295;
	ld.global.f32 	%f76, [%rd13];
	shl.b64 	%rd110, %rd108, 2;
	and.b64  	%rd111, %rd110, 17179869180;
	add.s64 	%rd112, %rd2, %rd111;
	ld.global.f32 	%f77, [%rd112];
	mul.f32 	%f78, %f76, %f77;
	add.s64 	%rd113, %rd109, %rd14;
	shl.b64 	%rd114, %rd113, 2;
	add.s64 	%rd115, %rd1, %rd114;
	st.global.f32 	[%rd115], %f78;
	add.s64 	%rd116, %rd159, 2;
	and.b64  	%rd117, %rd116, 4294967295;
	ld.global.f32 	%f79, [%rd13];
	shl.b64 	%rd118, %rd116, 2;
	and.b64  	%rd119, %rd118, 17179869180;
	add.s64 	%rd120, %rd2, %rd119;
	ld.global.f32 	%f80, [%rd120];
	mul.f32 	%f81, %f79, %f80;
	add.s64 	%rd121, %rd117, %rd14;
	shl.b64 	%rd122, %rd121, 2;
	add.s64 	%rd123, %rd1, %rd122;
	st.global.f32 	[%rd123], %f81;
	add.s64 	%rd124, %rd159, 3;
	and.b64  	%rd125, %rd124, 4294967295;
	ld.global.f32 	%f82, [%rd13];
	shl.b64 	%rd126, %rd124, 2;
	and.b64  	%rd127, %rd126, 17179869180;
	add.s64 	%rd128, %rd2, %rd127;
	ld.global.f32 	%f83, [%rd128];
	mul.f32 	%f84, %f82, %f83;
	add.s64 	%rd129, %rd125, %rd14;
	shl.b64 	%rd130, %rd129, 2;
	add.s64 	%rd131, %rd1, %rd130;
	st.global.f32 	[%rd131], %f84;
	add.s64 	%rd132, %rd159, 4;
	and.b64  	%rd159, %rd132, 4294967295;
$L__BB3_14:
	setp.eq.s64 	%p10, %rd8, 0;
	@%p10 bra 	$L__BB3_18;
	setp.eq.s64 	%p11, %rd8, 1;
	ld.global.f32 	%f85, [%rd13];
	shl.b64 	%rd133, %rd159, 2;
	add.s64 	%rd134, %rd2, %rd133;
	ld.global.f32 	%f86, [%rd134];
	mul.f32 	%f87, %f85, %f86;
	add.s64 	%rd135, %rd159, %rd14;
	shl.b64 	%rd136, %rd135, 2;
	add.s64 	%rd137, %rd1, %rd136;
	st.global.f32 	[%rd137], %f87;
	@%p11 bra 	$L__BB3_18;
	setp.eq.s64 	%p12, %rd8, 2;
	add.s64 	%rd138, %rd159, 1;
	and.b64  	%rd139, %rd138, 4294967295;
	ld.global.f32 	%f88, [%rd13];
	shl.b64 	%rd140, %rd138, 2;
	and.b64  	%rd141, %rd140, 17179869180;
	add.s64 	%rd142, %rd2, %rd141;
	ld.global.f32 	%f89, [%rd142];
	mul.f32 	%f90, %f88, %f89;
	add.s64 	%rd143, %rd139, %rd14;
	shl.b64 	%rd144, %rd143, 2;
	add.s64 	%rd145, %rd1, %rd144;
	st.global.f32 	[%rd145], %f90;
	@%p12 bra 	$L__BB3_18;
	add.s64 	%rd146, %rd159, 2;
	and.b64  	%rd147, %rd146, 4294967295;
	ld.global.f32 	%f91, [%rd13];
	shl.b64 	%rd148, %rd146, 2;
	and.b64  	%rd149, %rd148, 17179869180;
	add.s64 	%rd150, %rd2, %rd149;
	ld.global.f32 	%f92, [%rd150];
	mul.f32 	%f93, %f91, %f92;
	add.s64 	%rd151, %rd147, %rd14;
	shl.b64 	%rd152, %rd151, 2;
	add.s64 	%rd153, %rd1, %rd152;
	st.global.f32 	[%rd153], %f93;
$L__BB3_18:
	add.s32 	%r13, %r13, %r4;
	cvt.s64.s32 	%rd154, %r13;
	setp.gt.u64 	%p13, %rd29, %rd154;
	@%p13 bra 	$L__BB3_5;
$L__BB3_19:
	ret;

}


// ===== COMPILED SASS (sm_100) =====

	.target	sm_100

	.elftype	@"ET_EXEC"


//--------------------- .note.nv.tkinfo           --------------------------
	.section	.note.nv.tkinfo,"",@"SHT_NOTE"
	.sectionflags	@"SHF_NOTE_NV_TKINFO"
	.tkinfo
        /*0018*/ 	.word	0x00000002
        /*0030*/ 	.string	""
        /*0030*/ 	.string	"ptxas"
        /*0030*/ 	.string	"Cuda compilation tools, release 13.0, V13.0.88"
        /*0030*/ 	.string	"Build cuda_13.0.r13.0/compiler.36424714_0"
        /*0030*/ 	.string	"-arch sm_100 -m 64 "



//--------------------- .note.nv.cuinfo           --------------------------
	.section	.note.nv.cuinfo,"",@"SHT_NOTE"
	.sectionflags	@"SHF_NOTE_NV_CUINFO"
        /*0018*/ 	.short	0x0002
        /*001a*/ 	.short	0x0064
        /*001c*/ 	.short	0x0082
	.zero		2


//--------------------- .nv.info                  --------------------------
	.section	.nv.info,"",@"SHT_CUDA_INFO"
	.align	4


	//----- nvinfo : EIATTR_REGCOUNT
	.align		4
        /*0000*/ 	.byte	0x04, 0x2f
        /*0002*/ 	.short	(.L_11 - .L_10)
	.align		4
.L_10:
        /*0004*/ 	.word	index@(_Z5emptyv)
        /*0008*/ 	.word	0x00000004


	//----- nvinfo : EIATTR_FRAME_SIZE
	.align		4
.L_11:
        /*000c*/ 	.byte	0x04, 0x11
        /*000e*/ 	.short	(.L_13 - .L_12)
	.align		4
.L_12:
        /*0010*/ 	.word	index@(_Z5emptyv)
        /*0014*/ 	.word	0x00000000


	//----- nvinfo : EIATTR_REGCOUNT
	.align		4
.L_13:
        /*0018*/ 	.byte	0x04, 0x2f
        /*001a*/ 	.short	(.L_15 - .L_14)
	.align		4
.L_14:
        /*001c*/ 	.word	index@(_Z4initjP17curandStateXORWOW)
        /*0020*/ 	.word	0x0000001f


	//----- nvinfo : EIATTR_FRAME_SIZE
	.align		4
.L_15:
        /*0024*/ 	.byte	0x04, 0x11
        /*0026*/ 	.short	(.L_17 - .L_16)
	.align		4
.L_16:
        /*0028*/ 	.word	index@(_Z4initjP17curandStateXORWOW)
        /*002c*/ 	.word	0x00000000


	//----- nvinfo : EIATTR_REGCOUNT
	.align		4
.L_17:
        /*0030*/ 	.byte	0x04, 0x2f
        /*0032*/ 	.short	(.L_19 - .L_18)
	.align		4
.L_18:
        /*0034*/ 	.word	index@(_Z8generatePfmiP17curandStateXORWOW)
        /*0038*/ 	.word	0x0000001a


	//----- nvinfo : EIATTR_FRAME_SIZE
	.align		4
.L_19:
        /*003c*/ 	.byte	0x04, 0x11
        /*003e*/ 	.short	(.L_21 - .L_20)
	.align		4
.L_20:
        /*0040*/ 	.word	index@(_Z8generatePfmiP17curandStateXORWOW)
        /*0044*/ 	.word	0x00000000


	//----- nvinfo : EIATTR_REGCOUNT
	.align		4
.L_21:
        /*0048*/ 	.byte	0x04, 0x2f
        /*004a*/ 	.short	(.L_23 - .L_22)
	.align		4
.L_22:
        /*004c*/ 	.word	index@(_Z5outerPfS_S_mmi)
        /*0050*/ 	.word	0x00000020


	//----- nvinfo : EIATTR_FRAME_SIZE
	.align		4
.L_23:
        /*0054*/ 	.byte	0x04, 0x11
        /*0056*/ 	.short	(.L_25 - .L_24)
	.align		4
.L_24:
        /*0058*/ 	.word	index@(_Z5outerPfS_S_mmi)
        /*005c*/ 	.word	0x00000010


	//----- nvinfo : EIATTR_MIN_STACK_SIZE
	.align		4
.L_25:
        /*0060*/ 	.byte	0x04, 0x12
        /*0062*/ 	.short	(.L_27 - .L_26)
	.align		4
.L_26:
        /*0064*/ 	.word	index@(_Z5outerPfS_S_mmi)
        /*0068*/ 	.word	0x00000010


	//----- nvinfo : EIATTR_MIN_STACK_SIZE
	.align		4
.L_27:
        /*006c*/ 	.byte	0x04, 0x12
        /*006e*/ 	.short	(.L_29 - .L_28)
	.align		4
.L_28:
        /*0070*/ 	.word	index@(_Z8generatePfmiP17curandStateXORWOW)
        /*0074*/ 	.word	0x00000000


	//----- nvinfo : EIATTR_MIN_STACK_SIZE
	.align		4
.L_29:
        /*0078*/ 	.byte	0x04, 0x12
        /*007a*/ 	.short	(.L_31 - .L_30)
	.align		4
.L_30:
        /*007c*/ 	.word	index@(_Z4initjP17curandStateXORWOW)
        /*0080*/ 	.word	0x00000000


	//----- nvinfo : EIATTR_MIN_STACK_SIZE
	.align		4
.L_31:
        /*0084*/ 	.byte	0x04, 0x12
        /*0086*/ 	.short	(.L_33 - .L_32)
	.align		4
.L_32:
        /*0088*/ 	.word	index@(_Z5emptyv)
        /*008c*/ 	.word	0x00000000
.L_33:


//--------------------- .nv.compat                --------------------------
	.section	.nv.compat,"",@"SHT_CUDA_COMPAT_INFO"
	.align	4
        /*0000*/ 	.byte	0x02, 0x09, 0x00, 0x00, 0x02, 0x02, 0x01, 0x00, 0x02, 0x05, 0x05, 0x00, 0x03, 0x07, 0x01, 0x01
        /*0010*/ 	.byte	0x02, 0x03, 0x00, 0x00, 0x02, 0x06, 0x01, 0x00, 0x04, 0x0b, 0x08, 0x00, 0x09, 0x00, 0x00, 0x00
        /*0020*/ 	.byte	0x00, 0x00, 0x00, 0x00


//--------------------- .nv.info._Z5outerPfS_S_mmi --------------------------
	.section	.nv.info._Z5outerPfS_S_mmi,"",@"SHT_CUDA_INFO"
	.sectionflags	@""
	.align	4


	//----- nvinfo : EIATTR_CUDA_API_VERSION
	.align		4
        /*0000*/ 	.byte	0x04, 0x37
        /*0002*/ 	.short	(.L_35 - .L_34)
.L_34:
        /*0004*/ 	.word	0x00000082


	//----- nvinfo : EIATTR_KPARAM_INFO
	.align		4
.L_35:
        /*0008*/ 	.byte	0x04, 0x17
        /*000a*/ 	.short	(.L_37 - .L_36)
.L_36:
        /*000c*/ 	.word	0x00000000
        /*0010*/ 	.short	0x0005
        /*0012*/ 	.short	0x0028
        /*0014*/ 	.byte	0x00, 0xf0, 0x11, 0x00


	//----- nvinfo : EIATTR_KPARAM_INFO
	.align		4
.L_37:
        /*0018*/ 	.byte	0x04, 0x17
        /*001a*/ 	.short	(.L_39 - .L_38)
.L_38:
        /*001c*/ 	.word	0x00000000
        /*0020*/ 	.short	0x0004
        /*0022*/ 	.short	0x0020
        /*0024*/ 	.byte	0x00, 0xf0, 0x21, 0x00


	//----- nvinfo : EIATTR_KPARAM_INFO
	.align		4
.L_39:
        /*0028*/ 	.byte	0x04, 0x17
        /*002a*/ 	.short	(.L_41 - .L_40)
.L_40:
        /*002c*/ 	.word	0x00000000
        /*0030*/ 	.short	0x0003
        /*0032*/ 	.short	0x0018
        /*0034*/ 	.byte	0x00, 0xf0, 0x21, 0x00


	//----- nvinfo : EIATTR_KPARAM_INFO
	.align		4
.L_41:
        /*0038*/ 	.byte	0x04, 0x17
        /*003a*/ 	.short	(.L_43 - .L_42)
.L_42:
        /*003c*/ 	.word	0x00000000
        /*0040*/ 	.short	0x0002
        /*0042*/ 	.short	0x0010
        /*0044*/ 	.byte	0x00, 0xf5, 0x21, 0x00


	//----- nvinfo : EIATTR_KPARAM_INFO
	.align		4
.L_43:
        /*0048*/ 	.byte	0x04, 0x17
        /*004a*/ 	.short	(.L_45 - .L_44)
.L_44:
        /*004c*/ 	.word	0x00000000
        /*0050*/ 	.short	0x0001
        /*0052*/ 	.short	0x0008
        /*0054*/ 	.byte	0x00, 0xf5, 0x21, 0x00


	//----- nvinfo : EIATTR_KPARAM_INFO
	.align		4
.L_45:
        /*0058*/ 	.byte	0x04, 0x17
        /*005a*/ 	.short	(.L_47 - .L_46)
.L_46:
        /*005c*/ 	.word	0x00000000
        /*0060*/ 	.short	0x0000
        /*0062*/ 	.short	0x0000
        /*0064*/ 	.byte	0x00, 0xf5, 0x21, 0x00


	//----- nvinfo : EIATTR_SPARSE_MMA_MASK
	.align		4
.L_47:
        /*0068*/ 	.byte	0x03, 0x50
        /*006a*/ 	.short	0x0000


	//----- nvinfo : EIATTR_MAXREG_COUNT
	.align		4
        /*006c*/ 	.byte	0x03, 0x1b
        /*006e*/ 	.short	0x00ff


	//----- nvinfo : EIATTR_EXTERNS
	.align		4
        /*0070*/ 	.byte	0x04, 0x0f
        /*0072*/ 	.short	(.L_49 - .L_48)


	//   ....[0]....
	.align		4
.L_48:
        /*0074*/ 	.word	index@(vprintf)


	//----- nvinfo : EIATTR_MERCURY_ISA_VERSION
	.align		4
.L_49:
        /*0078*/ 	.byte	0x03, 0x5f
        /*007a*/ 	.short	0x0101


	//----- nvinfo : EIATTR_VRC_CTA_INIT_COUNT
	.align		4
        /*007c*/ 	.byte	0x02, 0x4a
	.zero		1
	.zero		1


	//----- nvinfo : EIATTR_SYSCALL_OFFSETS
	.align		4
        /*0080*/ 	.byte	0x04, 0x46
        /*0082*/ 	.short	(.L_51 - .L_50)


	//   ....[0]....
.L_50:
        /*0084*/ 	.word	0x00000170


	//----- nvinfo : EIATTR_EXIT_INSTR_OFFSETS
	.align		4
.L_51:
        /*0088*/ 	.byte	0x04, 0x1c
        /*008a*/ 	.short	(.L_53 - .L_52)


	//   ....[0]....
.L_52:
        /*008c*/ 	.word	0x000001d0


	//   ....[1]....
        /*0090*/ 	.word	0x00000210


	//   ....[2]....
        /*0094*/ 	.word	0x00001d60


	//----- nvinfo : EIATTR_CRS_STACK_SIZE
	.align		4
.L_53:
        /*0098*/ 	.byte	0x04, 0x1e
        /*009a*/ 	.short	(.L_55 - .L_54)
.L_54:
        /*009c*/ 	.word	0x00000000


	//----- nvinfo : EIATTR_CBANK_PARAM_SIZE
	.align		4
.L_55:
        /*00a0*/ 	.byte	0x03, 0x19
        /*00a2*/ 	.short	0x002c


	//----- nvinfo : EIATTR_PARAM_CBANK
	.align		4
        /*00a4*/ 	.byte	0x04, 0x0a
        /*00a6*/ 	.short	(.L_57 - .L_56)
	.align		4
.L_56:
        /*00a8*/ 	.word	index@(.nv.constant0._Z5outerPfS_S_mmi)
        /*00ac*/ 	.short	0x0380
        /*00ae*/ 	.short	0x002c


	//----- nvinfo : EIATTR_SW_WAR
	.align		4
.L_57:
        /*00b0*/ 	.byte	0x04, 0x36
        /*00b2*/ 	.short	(.L_59 - .L_58)
.L_58:
        /*00b4*/ 	.word	0x00000008
.L_59:


//--------------------- .nv.info._Z8generatePfmiP17curandStateXORWOW --------------------------
	.section	.nv.info._Z8generatePfmiP17curandStateXORWOW,"",@"SHT_CUDA_INFO"
	.sectionflags	@""
	.align	4


	//----- nvinfo : EIATTR_CUDA_API_VERSION
	.align		4
        /*0000*/ 	.byte	0x04, 0x37
        /*0002*/ 	.short	(.L_61 - .L_60)
.L_60:
        /*0004*/ 	.word	0x00000082


	//----- nvinfo : EIATTR_KPARAM_INFO
	.align		4
.L_61:
        /*0008*/ 	.byte	0x04, 0x17
        /*000a*/ 	.short	(.L_63 - .L_62)
.L_62:
        /*000c*/ 	.word	0x00000000
        /*0010*/ 	.short	0x0003
        /*0012*/ 	.short	0x0018
        /*0014*/ 	.byte	0x00, 0xf5, 0x21, 0x00


	//----- nvinfo : EIATTR_KPARAM_INFO
	.align		4
.L_63:
        /*0018*/ 	.byte	0x04, 0x17
        /*001a*/ 	.short	(.L_65 - .L_64)
.L_64:
        /*001c*/ 	.word	0x00000000
        /*0020*/ 	.short	0x0002
        /*0022*/ 	.short	0x0010
        /*0024*/ 	.byte	0x00, 0xf0, 0x11, 0x00


	//----- nvinfo : EIATTR_KPARAM_INFO
	.align		4
.L_65:
        /*0028*/ 	.byte	0x04, 0x17
        /*002a*/ 	.short	(.L_67 - .L_66)
.L_66:
        /*002c*/ 	.word	0x00000000
        /*0030*/ 	.short	0x0001
        /*0032*/ 	.short	0x0008
        /*0034*/ 	.byte	0x00, 0xf0, 0x21, 0x00


	//----- nvinfo : EIATTR_KPARAM_INFO
	.align		4
.L_67:
        /*0038*/ 	.byte	0x04, 0x17
        /*003a*/ 	.short	(.L_69 - .L_68)
.L_68:
        /*003c*/ 	.word	0x00000000
        /*0040*/ 	.short	0x0000
        /*0042*/ 	.short	0x0000
        /*0044*/ 	.byte	0x00, 0xf5, 0x21, 0x00


	//----- nvinfo : EIATTR_SPARSE_MMA_MASK
	.align		4
.L_69:
        /*0048*/ 	.byte	0x03, 0x50
        /*004a*/ 	.short	0x0000


	//----- nvinfo : EIATTR_MAXREG_COUNT
	.align		4
        /*004c*/ 	.byte	0x03, 0x1b
        /*004e*/ 	.short	0x00ff


	//----- nvinfo : EIATTR_MERCURY_ISA_VERSION
	.align		4
        /*0050*/ 	.byte	0x03, 0x5f
        /*0052*/ 	.short	0x0101


	//----- nvinfo : EIATTR_VRC_CTA_INIT_COUNT
	.align		4
        /*0054*/ 	.byte	0x02, 0x4a
	.zero		1
	.zero		1


	//----- nvinfo : EIATTR_EXIT_INSTR_OFFSETS
	.align		4
        /*0058*/ 	.byte	0x04, 0x1c
        /*005a*/ 	.short	(.L_71 - .L_70)


	//   ....[0]....
.L_70:
        /*005c*/ 	.word	0x000003f0


	//----- nvinfo : EIATTR_CRS_STACK_SIZE
	.align		4
.L_71:
        /*0060*/ 	.byte	0x04, 0x1e
        /*0062*/ 	.short	(.L_73 - .L_72)
.L_72:
        /*0064*/ 	.word	0x00000000


	//----- nvinfo : EIATTR_CBANK_PARAM_SIZE
	.align		4
.L_73:
        /*0068*/ 	.byte	0x03, 0x19
        /*006a*/ 	.short	0x0020


	//----- nvinfo : EIATTR_PARAM_CBANK
	.align		4
        /*006c*/ 	.byte	0x04, 0x0a
        /*006e*/ 	.short	(.L_75 - .L_74)
	.align		4
.L_74:
        /*0070*/ 	.word	index@(.nv.constant0._Z8generatePfmiP17curandStateXORWOW)
        /*0074*/ 	.short	0x0380
        /*0076*/ 	.short	0x0020


	//----- nvinfo : EIATTR_SW_WAR
	.align		4
.L_75:
        /*0078*/ 	.byte	0x04, 0x36
        /*007a*/ 	.short	(.L_77 - .L_76)
.L_76:
        /*007c*/ 	.word	0x00000008
.L_77:


//--------------------- .nv.info._Z4initjP17curandStateXORWOW --------------------------
	.section	.nv.info._Z4initjP17curandStateXORWOW,"",@"SHT_CUDA_INFO"
	.sectionflags	@""
	.align	4


	//----- nvinfo : EIATTR_CUDA_API_VERSION
	.align		4
        /*0000*/ 	.byte	0x04, 0x37
        /*0002*/ 	.short	(.L_79 - .L_78)
.L_78:
        /*0004*/ 	.word	0x00000082


	//----- nvinfo : EIATTR_KPARAM_INFO
	.align		4
.L_79:
        /*0008*/ 	.byte	0x04, 0x17
        /*000a*/ 	.short	(.L_81 - .L_80)
.L_80:
        /*000c*/ 	.word	0x00000000
        /*0010*/ 	.short	0x0001
        /*0012*/ 	.short	0x0008
        /*0014*/ 	.byte	0x00, 0xf5, 0x21, 0x00


	//----- nvinfo : EIATTR_KPARAM_INFO
	.align		4
.L_81:
        /*0018*/ 	.byte	0x04, 0x17
        /*001a*/ 	.short	(.L_83 - .L_82)
.L_82:
        /*001c*/ 	.word	0x00000000
        /*0020*/ 	.short	0x0000
        /*0022*/ 	.short	0x0000
        /*0024*/ 	.byte	0x00, 0xf0, 0x11, 0x00


	//----- nvinfo : EIATTR_SPARSE_MMA_MASK
	.align		4
.L_83:
        /*0028*/ 	.byte	0x03, 0x50
        /*002a*/ 	.short	0x0000


	//----- nvinfo : EIATTR_MAXREG_COUNT
	.align		4
        /*002c*/ 	.byte	0x03, 0x1b
        /*002e*/ 	.short	0x00ff


	//----- nvinfo : EIATTR_MERCURY_ISA_VERSION
	.align		4
        /*0030*/ 	.byte	0x03, 0x5f
        /*0032*/ 	.short	0x0101


	//----- nvinfo : EIATTR_VRC_CTA_INIT_COUNT
	.align		4
        /*0034*/ 	.byte	0x02, 0x4a
	.zero		1
	.zero		1


	//----- nvinfo : EIATTR_EXIT_INSTR_OFFSETS
	.align		4
        /*0038*/ 	.byte	0x04, 0x1c
        /*003a*/ 	.short	(.L_85 - .L_84)


	//   ....[0]....
.L_84:
        /*003c*/ 	.word	0x00000eb0


	//----- nvinfo : EIATTR_CRS_STACK_SIZE
	.align		4
.L_85:
        /*0040*/ 	.byte	0x04, 0x1e
        /*0042*/ 	.short	(.L_87 - .L_86)
.L_86:
        /*0044*/ 	.word	0x00000000


	//----- nvinfo : EIATTR_CBANK_PARAM_SIZE
	.align		4
.L_87:
        /*0048*/ 	.byte	0x03, 0x19
        /*004a*/ 	.short	0x0010


	//----- nvinfo : EIATTR_PARAM_CBANK
	.align		4
        /*004c*/ 	.byte	0x04, 0x0a
        /*004e*/ 	.short	(.L_89 - .L_88)
	.align		4
.L_88:
        /*0050*/ 	.word	index@(.nv.constant0._Z4initjP17curandStateXORWOW)
        /*0054*/ 	.short	0x0380
        /*0056*/ 	.short	0x0010


	//----- nvinfo : EIATTR_SW_WAR
	.align		4
.L_89:
        /*0058*/ 	.byte	0x04, 0x36
        /*005a*/ 	.short	(.L_91 - .L_90)
.L_90:
        /*005c*/ 	.word	0x00000008
.L_91:


//--------------------- .nv.info._Z5emptyv        --------------------------
	.section	.nv.info._Z5emptyv,"",@"SHT_CUDA_INFO"
	.sectionflags	@""
	.align	4


	//----- nvinfo : EIATTR_CUDA_API_VERSION
	.align		4
        /*0000*/ 	.byte	0x04, 0x37
        /*0002*/ 	.short	(.L_93 - .L_92)
.L_92:
        /*0004*/ 	.word	0x00000082


	//----- nvinfo : EIATTR_SPARSE_MMA_MASK
	.align		4
.L_93:
        /*0008*/ 	.byte	0x03, 0x50
        /*000a*/ 	.short	0x0000


	//----- nvinfo : EIATTR_MAXREG_COUNT
	.align		4
        /*000c*/ 	.byte	0x03, 0x1b
        /*000e*/ 	.short	0x00ff


	//----- nvinfo : EIATTR_MERCURY_ISA_VERSION
	.align		4
        /*0010*/ 	.byte	0x03, 0x5f
        /*0012*/ 	.short	0x0101


	//----- nvinfo : EIATTR_VRC_CTA_INIT_COUNT
	.align		4
        /*0014*/ 	.byte	0x02, 0x4a
	.zero		1
	.zero		1


	//----- nvinfo : EIATTR_EXIT_INSTR_OFFSETS
	.align		4
        /*0018*/ 	.byte	0x04, 0x1c
        /*001a*/ 	.short	(.L_95 - .L_94)


	//   ....[0]....
.L_94:
        /*001c*/ 	.word	0x00000010


	//----- nvinfo : EIATTR_SW_WAR
	.align		4
.L_95:
        /*0020*/ 	.byte	0x04, 0x36
        /*0022*/ 	.short	(.L_97 - .L_96)
.L_96:
        /*0024*/ 	.word	0x00000008
.L_97:


//--------------------- .nv.callgraph             --------------------------
	.section	.nv.callgraph,"",@"SHT_CUDA_CALLGRAPH"
	.align	4
	.sectionentsize	8
	.align		4
        /*0000*/ 	.word	0x00000000
	.align		4
        /*0004*/ 	.word	0xffffffff
	.align		4
        /*0008*/ 	.word	index@(_Z5outerPfS_S_mmi)
	.align		4
        /*000c*/ 	.word	index@(vprintf)
	.align		4
        /*0010*/ 	.word	0x00000000
	.align		4
        /*0014*/ 	.word	0xfffffffe
	.align		4
        /*0018*/ 	.word	0x00000000
	.align		4
        /*001c*/ 	.word	0xfffffffd
	.align		4
        /*0020*/ 	.word	0x00000000
	.align		4
        /*0024*/ 	.word	0xfffffffc


//--------------------- .nv.constant4             --------------------------
	.section	.nv.constant4,"a",@progbits
	.align	8
	.align		8
.nv.constant4:
        /*0000*/ 	.dword	vprintf
	.align		8
        /*0008*/ 	.dword	precalc_xorwow_matrix
	.align		8
        /*0010*/ 	.dword	precalc_xorwow_offset_matrix
	.align		8
        /*0018*/ 	.dword	mrg32k3aM1
	.align		8
        /*0020*/ 	.dword	mrg32k3aM2
	.align		8
        /*0028*/ 	.dword	mrg32k3aM1SubSeq
	.align		8
        /*0030*/ 	.dword	mrg32k3aM2SubSeq
	.align		8
        /*0038*/ 	.dword	mrg32k3aM1Seq
	.align		8
        /*0040*/ 	.dword	mrg32k3aM2Seq
	.align		8
        /*0048*/ 	.dword	$str


//--------------------- .nv.constant3             --------------------------
	.section	.nv.constant3,"a",@progbits
	.align	8
.nv.constant3:
	.type		__cr_lgamma_table,@object
	.size		__cr_lgamma_table,(.L_8 - __cr_lgamma_table)
__cr_lgamma_table:
        /*0000*/ 	.byte	0x00, 0x00, 0x00, 0x00, 0x00, 0x00, 0x00, 0x00, 0x00, 0x00, 0x00, 0x00, 0x00, 0x00, 0x00, 0x00
        /*0010*/ 	.byte	0xef, 0x39, 0xfa, 0xfe, 0x42, 0x2e, 0xe6, 0x3f, 0x02, 0x20, 0x2a, 0xfa, 0x0b, 0xab, 0xfc, 0x3f
        /*0020*/ 	.byte	0xf9, 0x2c, 0x92, 0x7c, 0xa7, 0x6c, 0x09, 0x40, 0xc9, 0x79, 0x44, 0x3c, 0x64, 0x26, 0x13, 0x40
        /*0030*/ 	.byte	0xca, 0x01, 0xcf, 0x3a, 0x27, 0x51, 0x1a, 0x40, 0x30, 0xcc, 0x2d, 0xf3, 0xe1, 0x0c, 0x21, 0x40
        /*0040*/ 	.byte	0x0d, 0xb7, 0xfc, 0x82, 0x8e, 0x35, 0x25, 0x40
.L_8:


//--------------------- .text._Z5outerPfS_S_mmi   --------------------------
	.section	.text._Z5outerPfS_S_mmi,"ax",@progbits
	.align	128
        .global         _Z5outerPfS_S_mmi
        .type           _Z5outerPfS_S_mmi,@function
        .size           _Z5outerPfS_S_mmi,(.L_x_25 - _Z5outerPfS_S_mmi)
        .other          _Z5outerPfS_S_mmi,@"STO_CUDA_ENTRY STV_DEFAULT"
_Z5outerPfS_S_mmi:
.text._Z5outerPfS_S_mmi:
[----:B------:R-:W0:Y:S01]  /*0000*/  LDC R1, c[0x0][0x37c] ;  /* 0x0000df00ff017b82 */ /* 0x000e220000000800 */
[----:B------:R-:W1:Y:S01]  /*0010*/  S2R R0, SR_TID.X ;  /* 0x0000000000007919 */ /* 0x000e620000002100 */
[----:B------:R-:W2:Y:S01]  /*0020*/  LDCU UR4, c[0x0][0x2f8] ;  /* 0x00005f00ff0477ac */ /* 0x000ea20008000800 */
[----:B0-----:R-:W-:Y:S01]  /*0030*/  VIADD R1, R1, 0xfffffff0 ;  /* 0xfffffff001017836 */ /* 0x001fe20000000000 */
[----:B------:R-:W-:Y:S01]  /*0040*/  BSSY.RECONVERGENT B6, `(.L_x_0) ;  /* 0x0000014000067945 */ /* 0x000fe20003800200 */
[----:B------:R-:W0:Y:S01]  /*0050*/  S2R R11, SR_CTAID.X ;  /* 0x00000000000b7919 */ /* 0x000e220000002500 */
[----:B------:R-:W3:Y:S01]  /*0060*/  LDCU UR5, c[0x0][0x2fc] ;  /* 0x00005f80ff0577ac */ /* 0x000ee20008000800 */
[----:B------:R-:W0:Y:S01]  /*0070*/  LDCU UR36, c[0x0][0x360] ;  /* 0x00006c00ff2477ac */ /* 0x000e220008000800 */
[----:B--2---:R-:W-:-:S05]  /*0080*/  IADD3 R6, P1, PT, R1, UR4, RZ ;  /* 0x0000000401067c10 */ /* 0x004fca000ff3e0ff */
[----:B---3--:R-:W-:Y:S01]  /*0090*/  IMAD.X R7, RZ, RZ, UR5, P1 ;  /* 0x00000005ff077e24 */ /* 0x008fe200088e06ff */
[----:B-1----:R-:W-:Y:S01]  /*00a0*/  ISETP.NE.AND P0, PT, R0, RZ, PT ;  /* 0x000000ff0000720c */ /* 0x002fe20003f05270 */
[----:B0-----:R-:W-:-:S12]  /*00b0*/  IMAD R17, R11, UR36, R0 ;  /* 0x000000240b117c24 */ /* 0x001fd8000f8e0200 */
[----:B------:R-:W-:Y:S05]  /*00c0*/  @P0 BRA `(.L_x_1) ;  /* 0x00000000002c0947 */ /* 0x000fea0003800000 */
[----:B------:R-:W0:Y:S01]  /*00d0*/  S2R R8, SR_VIRTUALSMID ;  /* 0x0000000000087919 */ /* 0x000e220000004300 */
[----:B------:R-:W1:Y:S01]  /*00e0*/  LDC R10, c[0x0][0x3a8] ;  /* 0x0000ea00ff0a7b82 */ /* 0x000e620000000800 */
[----:B------:R-:W-:Y:S01]  /*00f0*/  MOV R0, 0x0 ;  /* 0x0000000000007802 */ /* 0x000fe20000000f00 */
[----:B------:R-:W2:Y:S06]  /*0100*/  LDCU.64 UR4, c[0x4][0x48] ;  /* 0x01000900ff0477ac */ /* 0x000eac0008000a00 */
[----:B------:R3:W4:Y:S01]  /*0110*/  LDC.64 R2, c[0x4][R0] ;  /* 0x0100000000027b82 */ /* 0x0007220000000a00 */
[----:B--2---:R-:W-:-:S02]  /*0120*/  IMAD.U32 R4, RZ, RZ, UR4 ;  /* 0x00000004ff047e24 */ /* 0x004fc4000f8e00ff */
[----:B------:R-:W-:Y:S01]  /*0130*/  IMAD.U32 R5, RZ, RZ, UR5 ;  /* 0x00000005ff057e24 */ /* 0x000fe2000f8e00ff */
[----:B-1----:R3:W-:Y:S04]  /*0140*/  STL.64 [R1], R10 ;  /* 0x0000000a01007387 */ /* 0x0027e80000100a00 */
[----:B0-----:R3:W-:Y:S02]  /*0150*/  STL [R1+0x8], R8 ;  /* 0x0000080801007387 */ /* 0x0017e40000100800 */
[----:B------:R-:W-:-:S07]  /*0160*/  LEPC R20, `(.L_x_1) ;  /* 0x000000001014794e */ /* 0x000fce0000000000 */
[----:B---34-:R-:W-:Y:S05]  /*0170*/  CALL.ABS.NOINC R2 ;  /* 0x0000000002007343 */ /* 0x018fea0003c00000 */
.L_x_1:
[----:B------:R-:W-:Y:S05]  /*0180*/  BSYNC.RECONVERGENT B6 ;  /* 0x0000000000067941 */ /* 0x000fea0003800200 */
.L_x_0:
[----:B------:R-:W0:Y:S01]  /*0190*/  LDC.64 R4, c[0x0][0x398] ;  /* 0x0000e600ff047b82 */ /* 0x000e220000000a00 */
[----:B------:R-:W-:Y:S02]  /*01a0*/  SHF.R.S32.HI R0, RZ, 0x1f, R17 ;  /* 0x0000001fff007819 */ /* 0x000fe40000011411 */
[----:B0-----:R-:W-:-:S04]  /*01b0*/  ISETP.GE.U32.AND P0, PT, R17, R4, PT ;  /* 0x000000041100720c */ /* 0x001fc80003f06070 */
[----:B------:R-:W-:-:S13]  /*01c0*/  ISETP.GE.U32.AND.EX P0, PT, R0, R5, PT, P0 ;  /* 0x000000050000720c */ /* 0x000fda0003f06100 */
[----:B------:R-:W-:Y:S05]  /*01d0*/  @P0 EXIT ;  /* 0x000000000000094d */ /* 0x000fea0003800000 */
[----:B------:R-:W0:Y:S02]  /*01e0*/  LDC.64 R2, c[0x0][0x3a0] ;  /* 0x0000e800ff027b82 */ /* 0x000e240000000a00 */
[----:B0-----:R-:W-:-:S04]  /*01f0*/  ISETP.NE.U32.AND P0, PT, R2, RZ, PT ;  /* 0x000000ff0200720c */ /* 0x001fc80003f05070 */
[----:B------:R-:W-:-:S13]  /*0200*/  ISETP.NE.AND.EX P0, PT, R3, RZ, PT, P0 ;  /* 0x000000ff0300720c */ /* 0x000fda0003f05300 */
[----:B------:R-:W-:Y:S05]  /*0210*/  @!P0 EXIT ;  /* 0x000000000000894d */ /* 0x000fea0003800000 */
[----:B------:R-:W0:Y:S01]  /*0220*/  LDC.64 R12, c[0x0][0x388] ;  /* 0x0000e200ff0c7b82 */ /* 0x000e220000000a00 */
[----:B------:R-:W-:Y:S01]  /*0230*/  LOP3.LUT R9, R2, 0x7, RZ, 0xc0, !PT ;  /* 0x0000000702097812 */ /* 0x000fe200078ec0ff */
[C---:B------:R-:W-:Y:S01]  /*0240*/  IMAD.SHL.U32 R7, R4.reuse, 0x4, RZ ;  /* 0x0000000404077824 */ /* 0x040fe200078e00ff */
[----:B------:R-:W-:Y:S02]  /*0250*/  SHF.L.U64.HI R8, R4, 0x2, R5 ;  /* 0x0000000204087819 */ /* 0x000fe40000010205 */
[----:B------:R-:W-:Y:S02]  /*0260*/  IADD3 R3, P1, PT, R9, -0x1, RZ ;  /* 0xffffffff09037810 */ /* 0x000fe40007f3e0ff */
[C---:B------:R-:W-:Y:S01]  /*0270*/  LOP3.LUT R5, R2.reuse, 0xf, RZ, 0xc0, !PT ;  /* 0x0000000f02057812 */ /* 0x040fe200078ec0ff */
[----:B------:R-:W1:Y:S01]  /*0280*/  LDC R16, c[0x0][0x370] ;  /* 0x0000dc00ff107b82 */ /* 0x000e620000000800 */
[----:B------:R-:W-:Y:S01]  /*0290*/  ISETP.GE.U32.AND P0, PT, R3, 0x3, PT ;  /* 0x000000030300780c */ /* 0x000fe20003f06070 */
[----:B------:R-:W-:Y:S01]  /*02a0*/  IMAD.X R3, RZ, RZ, -0x1, P1 ;  /* 0xffffffffff037424 */ /* 0x000fe200008e06ff */
[----:B------:R-:W-:-:S04]  /*02b0*/  LOP3.LUT R4, R2, 0xfffffff0, RZ, 0xc0, !PT ;  /* 0xfffffff002047812 */ /* 0x000fc800078ec0ff */
[----:B------:R-:W-:Y:S01]  /*02c0*/  ISETP.GE.U32.AND.EX P0, PT, R3, RZ, PT, P0 ;  /* 0x000000ff0300720c */ /* 0x000fe20003f06100 */
[----:B------:R-:W2:Y:S01]  /*02d0*/  LDC.64 R10, c[0x0][0x358] ;  /* 0x0000d600ff0a7b82 */ /* 0x000ea20000000a00 */
[----:B------:R-:W-:Y:S02]  /*02e0*/  LOP3.LUT R3, R2, 0x3, RZ, 0xc0, !PT ;  /* 0x0000000302037812 */ /* 0x000fe400078ec0ff */
[----:B0-----:R-:W-:-:S05]  /*02f0*/  IADD3 R6, P1, PT, R12, 0x20, RZ ;  /* 0x000000200c067810 */ /* 0x001fca0007f3e0ff */
[----:B------:R-:W-:Y:S02]  /*0300*/  IMAD.X R2, RZ, RZ, R13, P1 ;  /* 0x000000ffff027224 */ /* 0x000fe400008e060d */
[----:B-1----:R-:W-:-:S07]  /*0310*/  IMAD R16, R16, UR36, RZ ;  /* 0x0000002410107c24 */ /* 0x002fce000f8e02ff */
.L_x_8:
[----:B0-----:R-:W0:Y:S01]  /*0320*/  LDCU.64 UR6, c[0x0][0x3a0] ;  /* 0x00007400ff0677ac */ /* 0x001e220008000a00 */
[----:B------:R-:W-:Y:S02]  /*0330*/  IMAD.MOV.U32 R22, RZ, RZ, RZ ;  /* 0x000000ffff167224 */ /* 0x000fe400078e00ff */
[----:B------:R-:W-:Y:S01]  /*0340*/  IMAD.MOV.U32 R25, RZ, RZ, RZ ;  /* 0x000000ffff197224 */ /* 0x000fe200078e00ff */
[----:B-1----:R-:W1:Y:S01]  /*0350*/  LDCU.64 UR4, c[0x0][0x380] ;  /* 0x00007000ff0477ac */ /* 0x002e620008000a00 */
[----:B0-----:R-:W-:-:S04]  /*0360*/  UISETP.GE.U32.AND UP0, UPT, UR6, 0x10, UPT ;  /* 0x000000100600788c */ /* 0x001fc8000bf06070 */
[----:B------:R-:W-:Y:S01]  /*0370*/  UISETP.GE.U32.AND.EX UP0, UPT, UR7, URZ, UPT, UP0 ;  /* 0x000000ff0700728c */ /* 0x000fe2000bf06100 */
[----:B-1----:R-:W-:-:S04]  /*0380*/  LEA R12, P1, R17, UR4, 0x2 ;  /* 0x00000004110c7c11 */ /* 0x002fc8000f8210ff */
[----:B------:R-:W-:-:S04]  /*0390*/  LEA.HI.X R13, R17, UR5, R0, 0x2, P1 ;  /* 0x00000005110d7c11 */ /* 0x000fc800088f1400 */
[----:B---34-:R-:W-:Y:S05]  /*03a0*/  BRA.U !UP0, `(.L_x_2) ;  /* 0x00000005087c7547 */ /* 0x018fea000b800000 */
[----:B------:R-:W0:Y:S01]  /*03b0*/  LDCU.64 UR4, c[0x0][0x390] ;  /* 0x00007200ff0477ac */ /* 0x000e220008000a00 */
[----:B------:R-:W1:Y:S01]  /*03c0*/  LDC R25, c[0x0][0x3a4] ;  /* 0x0000e900ff197b82 */ /* 0x000e620000000800 */
[----:B------:R-:W-:Y:S01]  /*03d0*/  IMAD R18, R8, R17, RZ ;  /* 0x0000001108127224 */ /* 0x000fe200078e02ff */
[----:B------:R-:W-:Y:S01]  /*03e0*/  BSSY.RECONVERGENT B0, `(.L_x_3) ;  /* 0x000005a000007945 */ /* 0x000fe20003800200 */
[----:B------:R-:W-:Y:S02]  /*03f0*/  IMAD.MOV.U32 R22, RZ, RZ, R4 ;  /* 0x000000ffff167224 */ /* 0x000fe400078e0004 */
[-C--:B------:R-:W-:Y:S02]  /*0400*/  IMAD R27, R0, R7.reuse, R18 ;  /* 0x00000007001b7224 */ /* 0x080fe400078e0212 */
[----:B0-----:R-:W-:-:S03]  /*0410*/  IMAD.WIDE.U32 R14, R17, R7, UR4 ;  /* 0x00000004110e7e25 */ /* 0x001fc6000f8e0007 */
[----:B------:R-:W-:Y:S01]  /*0420*/  IADD3 R20, P1, PT, R14, 0x20, RZ ;  /* 0x000000200e147810 */ /* 0x000fe20007f3e0ff */
[----:B------:R-:W-:Y:S02]  /*0430*/  IMAD.MOV.U32 R14, RZ, RZ, R6 ;  /* 0x000000ffff0e7224 */ /* 0x000fe400078e0006 */
[----:B-1----:R-:W-:Y:S02]  /*0440*/  IMAD.MOV.U32 R21, RZ, RZ, R25 ;  /* 0x000000ffff157224 */ /* 0x002fe400078e0019 */
[----:B------:R-:W-:Y:S02]  /*0450*/  IMAD.X R27, R15, 0x1, R27, P1 ;  /* 0x000000010f1b7824 */ /* 0x000fe400008e061b */
[----:B------:R-:W-:-:S07]  /*0460*/  IMAD.MOV.U32 R15, RZ, RZ, R2 ;  /* 0x000000ffff0f7224 */ /* 0x000fce00078e0002 */
.L_x_4:
[C---:B--2---:R-:W-:Y:S02]  /*0470*/  R2UR UR4, R10.reuse ;  /* 0x000000000a0472ca */ /* 0x044fe400000e0000 */
[C---:B------:R-:W-:Y:S02]  /*0480*/  R2UR UR5, R11.reuse ;  /* 0x000000000b0572ca */ /* 0x040fe400000e0000 */
[----:B------:R-:W-:Y:S02]  /*0490*/  R2UR UR6, R10 ;  /* 0x000000000a0672ca */ /* 0x000fe400000e0000 */
[----:B------:R-:W-:-:S09]  /*04a0*/  R2UR UR7, R11 ;  /* 0x000000000b0772ca */ /* 0x000fd200000e0000 */
[----:B---3--:R-:W2:Y:S04]  /*04b0*/  LDG.E R18, desc[UR4][R12.64] ;  /* 0x000000040c127981 */ /* 0x008ea8000c1e1900 */
[----:B------:R-:W2:Y:S01]  /*04c0*/  LDG.E R19, desc[UR6][R14.64+-0x20] ;  /* 0xffffe0060e137981 */ /* 0x000ea2000c1e1900 */
[----:B------:R-:W-:Y:S02]  /*04d0*/  R2UR UR8, R10 ;  /* 0x000000000a0872ca */ /* 0x000fe400000e0000 */
[----:B------:R-:W-:Y:S01]  /*04e0*/  R2UR UR9, R11 ;  /* 0x000000000b0972ca */ /* 0x000fe200000e0000 */
[----:B--2---:R-:W-:Y:S01]  /*04f0*/  FMUL R23, R18, R19 ;  /* 0x0000001312177220 */ /* 0x004fe20000400000 */
[----:B------:R-:W-:Y:S02]  /*0500*/  IMAD.MOV.U32 R18, RZ, RZ, R20 ;  /* 0x000000ffff127224 */ /* 0x000fe400078e0014 */
[----:B------:R-:W-:-:S05]  /*0510*/  IMAD.MOV.U32 R19, RZ, RZ, R27 ;  /* 0x000000ffff137224 */ /* 0x000fca00078e001b */
[----:B------:R0:W-:Y:S04]  /*0520*/  STG.E desc[UR4][R18.64+-0x20], R23 ;  /* 0xffffe01712007986 */ /* 0x0001e8000c101904 */
[----:B------:R-:W2:Y:S04]  /*0530*/  LDG.E R20, desc[UR6][R12.64] ;  /* 0x000000060c147981 */ /* 0x000ea8000c1e1900 */
[----:B------:R-:W2:Y:S02]  /*0540*/  LDG.E R27, desc[UR8][R14.64+-0x1c] ;  /* 0xffffe4080e1b7981 */ /* 0x000ea4000c1e1900 */
[----:B--2---:R-:W-:-:S05]  /*0550*/  FMUL R27, R20, R27 ;  /* 0x0000001b141b7220 */ /* 0x004fca0000400000 */
[----:B------:R1:W-:Y:S04]  /*0560*/  STG.E desc[UR4][R18.64+-0x1c], R27 ;  /* 0xffffe41b12007986 */ /* 0x0003e8000c101904 */
[----:B------:R-:W2:Y:S04]  /*0570*/  LDG.E R20, desc[UR6][R12.64] ;  /* 0x000000060c147981 */ /* 0x000ea8000c1e1900 */
[----:B------:R-:W2:Y:S02]  /*0580*/  LDG.E R29, desc[UR8][R14.64+-0x18] ;  /* 0xffffe8080e1d7981 */ /* 0x000ea4000c1e1900 */
[----:B--2---:R-:W-:-:S05]  /*0590*/  FMUL R29, R20, R29 ;  /* 0x0000001d141d7220 */ /* 0x004fca0000400000 */
[----:B------:R2:W-:Y:S04]  /*05a0*/  STG.E desc[UR4][R18.64+-0x18], R29 ;  /* 0xffffe81d12007986 */ /* 0x0005e8000c101904 */
[----:B------:R-:W3:Y:S04]  /*05b0*/  LDG.E R20, desc[UR6][R12.64] ;  /* 0x000000060c147981 */ /* 0x000ee8000c1e1900 */
[----:B0-----:R-:W3:Y:S02]  /*05c0*/  LDG.E R23, desc[UR8][R14.64+-0x14] ;  /* 0xffffec080e177981 */ /* 0x001ee4000c1e1900 */
[----:B---3--:R-:W-:-:S05]  /*05d0*/  FMUL R23, R20, R23 ;  /* 0x0000001714177220 */ /* 0x008fca0000400000 */
[----:B------:R0:W-:Y:S04]  /*05e0*/  STG.E desc[UR4][R18.64+-0x14], R23 ;  /* 0xffffec1712007986 */ /* 0x0001e8000c101904 */
[----:B------:R-:W3:Y:S04]  /*05f0*/  LDG.E R20, desc[UR6][R12.64] ;  /* 0x000000060c147981 */ /* 0x000ee8000c1e1900 */
[----:B-1----:R-:W3:Y:S02]  /*0600*/  LDG.E R27, desc[UR8][R14.64+-0x10] ;  /* 0xfffff0080e1b7981 */ /* 0x002ee4000c1e1900 */
[----:B---3--:R-:W-:-:S05]  /*0610*/  FMUL R27, R20, R27 ;  /* 0x0000001b141b7220 */ /* 0x008fca0000400000 */
[----:B------:R1:W-:Y:S04]  /*0620*/  STG.E desc[UR4][R18.64+-0x10], R27 ;  /* 0xfffff01b12007986 */ /* 0x0003e8000c101904 */
[----:B------:R-:W3:Y:S04]  /*0630*/  LDG.E R20, desc[UR6][R12.64] ;  /* 0x000000060c147981 */ /* 0x000ee8000c1e1900 */
[----:B--2---:R-:W3:Y:S02]  /*0640*/  LDG.E R29, desc[UR8][R14.64+-0xc] ;  /* 0xfffff4080e1d7981 */ /* 0x004ee4000c1e1900 */
[----:B---3--:R-:W-:-:S05]  /*0650*/  FMUL R29, R20, R29 ;  /* 0x0000001d141d7220 */ /* 0x008fca0000400000 */
        /* <DEDUP_REMOVED lines=34> */
[----:B--2---:R-:W3:Y:S01]  /*0880*/  LDG.E R29, desc[UR8][R14.64+0x18] ;  /* 0x000018080e1d7981 */ /* 0x004ee2000c1e1900 */
[----:B------:R-:W-:-:S04]  /*0890*/  IADD3 R22, P1, PT, R22, -0x10, RZ ;  /* 0xfffffff016167810 */ /* 0x000fc80007f3e0ff */
[----:B------:R-:W-:Y:S01]  /*08a0*/  IADD3.X R21, PT, PT, R21, -0x1, RZ, P1, !PT ;  /* 0xffffffff15157810 */ /* 0x000fe20000ffe4ff */
[----:B---3--:R-:W-:-:S05]  /*08b0*/  FMUL R29, R20, R29 ;  /* 0x0000001d141d7220 */ /* 0x008fca0000400000 */
[----:B------:R3:W-:Y:S04]  /*08c0*/  STG.E desc[UR4][R18.64+0x18], R29 ;  /* 0x0000181d12007986 */ /* 0x0007e8000c101904 */
[----:B------:R-:W2:Y:S04]  /*08d0*/  LDG.E R20, desc[UR6][R12.64] ;  /* 0x000000060c147981 */ /* 0x000ea8000c1e1900 */
[----:B0-----:R0:W2:Y:S01]  /*08e0*/  LDG.E R23, desc[UR8][R14.64+0x1c] ;  /* 0x00001c080e177981 */ /* 0x0010a2000c1e1900 */
[----:B------:R-:W-:-:S04]  /*08f0*/  ISETP.NE.U32.AND P1, PT, R22, RZ, PT ;  /* 0x000000ff1600720c */ /* 0x000fc80003f25070 */
[----:B------:R-:W-:Y:S02]  /*0900*/  ISETP.NE.AND.EX P1, PT, R21, RZ, PT, P1 ;  /* 0x000000ff1500720c */ /* 0x000fe40003f25310 */
[----:B0-----:R-:W-:-:S05]  /*0910*/  IADD3 R14, P3, PT, R14, 0x40, RZ ;  /* 0x000000400e0e7810 */ /* 0x001fca0007f7e0ff */
[----:B------:R-:W-:Y:S02]  /*0920*/  IMAD.X R15, RZ, RZ, R15, P3 ;  /* 0x000000ffff0f7224 */ /* 0x000fe400018e060f */
[----:B--2---:R-:W-:Y:S01]  /*0930*/  FMUL R23, R20, R23 ;  /* 0x0000001714177220 */ /* 0x004fe20000400000 */
[----:B------:R-:W-:-:S04]  /*0940*/  IADD3 R20, P2, PT, R18, 0x40, RZ ;  /* 0x0000004012147810 */ /* 0x000fc80007f5e0ff */
[----:B------:R3:W-:Y:S01]  /*0950*/  STG.E desc[UR4][R18.64+0x1c], R23 ;  /* 0x00001c1712007986 */ /* 0x0007e2000c101904 */
[----:B-1----:R-:W-:Y:S01]  /*0960*/  IMAD.X R27, RZ, RZ, R19, P2 ;  /* 0x000000ffff1b7224 */ /* 0x002fe200010e0613 */
[----:B------:R-:W-:Y:S07]  /*0970*/  @P1 BRA `(.L_x_4) ;  /* 0xfffffff800bc1947 */ /* 0x000fee000383ffff */
[----:B------:R-:W-:Y:S05]  /*0980*/  BSYNC.RECONVERGENT B0 ;  /* 0x0000000000007941 */ /* 0x000fea0003800200 */
.L_x_3:
[----:B------:R-:W-:-:S07]  /*0990*/  IMAD.MOV.U32 R22, RZ, RZ, R4 ;  /* 0x000000ffff167224 */ /* 0x000fce00078e0004 */
.L_x_2:
[----:B------:R-:W-:-:S04]  /*09a0*/  ISETP.NE.U32.AND P1, PT, R5, RZ, PT ;  /* 0x000000ff0500720c */ /* 0x000fc80003f25070 */
[----:B------:R-:W-:-:S13]  /*09b0*/  ISETP.NE.AND.EX P1, PT, RZ, RZ, PT, P1 ;  /* 0x000000ffff00720c */ /* 0x000fda0003f25310 */
[----:B------:R-:W-:Y:S05]  /*09c0*/  @!P1 BRA `(.L_x_5) ;  /* 0x0000001000cc9947 */ /* 0x000fea0003800000 */
[----:B------:R-:W-:-:S04]  /*09d0*/  IADD3 R14, P1, PT, R5, -0x1, RZ ;  /* 0xffffffff050e7810 */ /* 0x000fc80007f3e0ff */
[----:B------:R-:W-:Y:S01]  /*09e0*/  ISETP.GE.U32.AND P2, PT, R14, 0x7, PT ;  /* 0x000000070e00780c */ /* 0x000fe20003f46070 */
[----:B------:R-:W-:Y:S01]  /*09f0*/  IMAD.X R14, RZ, RZ, -0x1, P1 ;  /* 0xffffffffff0e7424 */ /* 0x000fe200008e06ff */
[----:B------:R-:W-:-:S04]  /*0a00*/  ISETP.NE.U32.AND P1, PT, R9, RZ, PT ;  /* 0x000000ff0900720c */ /* 0x000fc80003f25070 */
[----:B------:R-:W-:Y:S02]  /*0a10*/  ISETP.GE.U32.AND.EX P2, PT, R14, RZ, PT, P2 ;  /* 0x000000ff0e00720c */ /* 0x000fe40003f46120 */
[----:B------:R-:W-:-:S11]  /*0a20*/  ISETP.NE.AND.EX P1, PT, RZ, RZ, PT, P1 ;  /* 0x000000ffff00720c */ /* 0x000fd60003f25310 */
[----:B------:R-:W-:Y:S05]  /*0a30*/  @!P2 BRA `(.L_x_6) ;  /* 0x000000080050a947 */ /* 0x000fea0003800000 */
[----:B------:R-:W0:Y:S01]  /*0a40*/  LDCU.64 UR8, c[0x0][0x388] ;  /* 0x00007100ff0877ac */ /* 0x000e220008000a00 */
[C---:B--2---:R-:W-:Y:S02]  /*0a50*/  R2UR UR4, R10.reuse ;  /* 0x000000000a0472ca */ /* 0x044fe400000e0000 */
[C---:B------:R-:W-:Y:S02]  /*0a60*/  R2UR UR5, R11.reuse ;  /* 0x000000000b0572ca */ /* 0x040fe400000e0000 */
[----:B------:R-:W-:Y:S02]  /*0a70*/  R2UR UR6, R10 ;  /* 0x000000000a0672ca */ /* 0x000fe400000e0000 */
[----:B------:R-:W-:-:S09]  /*0a80*/  R2UR UR7, R11 ;  /* 0x000000000b0772ca */ /* 0x000fd200000e0000 */
[----:B------:R-:W2:Y:S01]  /*0a90*/  LDG.E R15, desc[UR4][R12.64] ;  /* 0x000000040c0f7981 */ /* 0x000ea2000c1e1900 */
[----:B0-----:R-:W-:-:S04]  /*0aa0*/  LEA R26, P2, R22, UR8, 0x2 ;  /* 0x00000008161a7c11 */ /* 0x001fc8000f8410ff */
[----:B------:R-:W-:-:S05]  /*0ab0*/  LEA.HI.X R27, R22, UR9, R25, 0x2, P2 ;  /* 0x00000009161b7c11 */ /* 0x000fca00090f1419 */
[----:B------:R0:W2:Y:S01]  /*0ac0*/  LDG.E R24, desc[UR6][R26.64] ;  /* 0x000000061a187981 */ /* 0x0000a2000c1e1900 */
[----:B------:R-:W1:Y:S01]  /*0ad0*/  LDCU.128 UR4, c[0x0][0x390] ;  /* 0x00007200ff0477ac */ /* 0x000e620008000c00 */
[----:B---3--:R-:W-:Y:S02]  /*0ae0*/  IMAD.MOV.U32 R23, RZ, RZ, R25 ;  /* 0x000000ffff177224 */ /* 0x008fe400078e0019 */
[----:B-1----:R-:W-:Y:S02]  /*0af0*/  IMAD R14, R0, UR6, RZ ;  /* 0x00000006000e7c24 */ /* 0x002fe4000f8e02ff */
[----:B------:R-:W-:-:S04]  /*0b00*/  IMAD.WIDE.U32 R18, R17, UR6, R22 ;  /* 0x0000000611127c25 */ /* 0x000fc8000f8e0016 */
[----:B------:R-:W-:Y:S01]  /*0b10*/  IMAD R23, R17, UR7, R14 ;  /* 0x0000000711177c24 */ /* 0x000fe2000f8e020e */
[----:B------:R-:W-:Y:S02]  /*0b20*/  LEA R20, P2, R18, UR4, 0x2 ;  /* 0x0000000412147c11 */ /* 0x000fe4000f8410ff */
[----:B------:R-:W-:Y:S01]  /*0b30*/  IADD3 R14, P3, PT, R22, 0x1, RZ ;  /* 0x00000001160e7810 */ /* 0x000fe20007f7e0ff */
[----:B------:R-:W-:-:S04]  /*0b40*/  IMAD.IADD R19, R19, 0x1, R23 ;  /* 0x0000000113137824 */ /* 0x000fc800078e0217 */
[----:B0-----:R-:W-:Y:S01]  /*0b50*/  IMAD.SHL.U32 R26, R14, 0x4, RZ ;  /* 0x000000040e1a7824 */ /* 0x001fe200078e00ff */
[----:B------:R-:W-:Y:S01]  /*0b60*/  LEA.HI.X R21, R18, UR5, R19, 0x2, P2 ;  /* 0x0000000512157c11 */ /* 0x000fe200090f1413 */
[----:B------:R-:W-:Y:S01]  /*0b70*/  IMAD.X R19, RZ, RZ, R25, P3 ;  /* 0x000000ffff137224 */ /* 0x000fe200018e0619 */
[----:B------:R-:W-:Y:S02]  /*0b80*/  R2UR UR10, R10 ;  /* 0x000000000a0a72ca */ /* 0x000fe400000e0000 */
[----:B------:R-:W-:Y:S02]  /*0b90*/  R2UR UR11, R11 ;  /* 0x000000000b0b72ca */ /* 0x000fe400000e0000 */
[----:B------:R-:W-:Y:S02]  /*0ba0*/  SHF.L.U64.HI R18, R14, 0x2, R19 ;  /* 0x000000020e127819 */ /* 0x000fe40000010213 */
[----:B------:R-:W-:Y:S02]  /*0bb0*/  LOP3.LUT R26, R26, 0xfffffffc, RZ, 0xc0, !PT ;  /* 0xfffffffc1a1a7812 */ /* 0x000fe400078ec0ff */
[----:B------:R-:W-:-:S02]  /*0bc0*/  R2UR UR14, R10 ;  /* 0x000000000a0e72ca */ /* 0x000fc400000e0000 */
[C---:B------:R-:W-:Y:S02]  /*0bd0*/  R2UR UR15, R11.reuse ;  /* 0x000000000b0f72ca */ /* 0x040fe400000e0000 */
[----:B------:R-:W-:Y:S02]  /*0be0*/  R2UR UR12, R10 ;  /* 0x000000000a0c72ca */ /* 0x000fe400000e0000 */
[----:B------:R-:W-:Y:S02]  /*0bf0*/  R2UR UR13, R11 ;  /* 0x000000000b0d72ca */ /* 0x000fe400000e0000 */
[----:B------:R-:W-:Y:S02]  /*0c00*/  LOP3.LUT R18, R18, 0x3, RZ, 0xc0, !PT ;  /* 0x0000000312127812 */ /* 0x000fe400078ec0ff */
[----:B------:R-:W-:-:S04]  /*0c10*/  IADD3 R26, P2, PT, R26, UR8, RZ ;  /* 0x000000081a1a7c10 */ /* 0x000fc8000ff5e0ff */
[----:B------:R-:W-:Y:S01]  /*0c20*/  IADD3.X R27, PT, PT, R18, UR9, RZ, P2, !PT ;  /* 0x00000009121b7c10 */ /* 0x000fe200097fe4ff */
[----:B--2---:R-:W-:-:S05]  /*0c30*/  FMUL R24, R15, R24 ;  /* 0x000000180f187220 */ /* 0x004fca0000400000 */
[----:B------:R0:W-:Y:S04]  /*0c40*/  STG.E desc[UR10][R20.64], R24 ;  /* 0x0000001814007986 */ /* 0x0001e8000c10190a */
[----:B------:R1:W2:Y:S04]  /*0c50*/  LDG.E R19, desc[UR14][R26.64] ;  /* 0x0000000e1a137981 */ /* 0x0002a8000c1e1900 */
[----:B0-----:R-:W2:Y:S01]  /*0c60*/  LDG.E R20, desc[UR12][R12.64] ;  /* 0x0000000c0c147981 */ /* 0x001ea2000c1e1900 */
[----:B------:R-:W-:Y:S02]  /*0c70*/  IMAD.MOV.U32 R15, RZ, RZ, RZ ;  /* 0x000000ffff0f7224 */ /* 0x000fe400078e00ff */
[----:B------:R-:W-:Y:S01]  /*0c80*/  IMAD.WIDE.U32 R14, R17, UR6, R14 ;  /* 0x00000006110e7c25 */ /* 0x000fe2000f8e000e */
[----:B------:R-:W-:-:S03]  /*0c90*/  IADD3 R18, P3, PT, R22, 0x2, RZ ;  /* 0x0000000216127810 */ /* 0x000fc60007f7e0ff */
[----:B------:R-:W-:Y:S01]  /*0ca0*/  IMAD.IADD R15, R23, 0x1, R15 ;  /* 0x00000001170f7824 */ /* 0x000fe200078e020f */
[----:B------:R-:W-:-:S04]  /*0cb0*/  LEA R28, P2, R14, UR4, 0x2 ;  /* 0x000000040e1c7c11 */ /* 0x000fc8000f8410ff */
[----:B------:R-:W-:Y:S01]  /*0cc0*/  LEA.HI.X R29, R14, UR5, R15, 0x2, P2 ;  /* 0x000000050e1d7c11 */ /* 0x000fe200090f140f */
[----:B------:R-:W-:Y:S02]  /*0cd0*/  IMAD.X R15, RZ, RZ, R25, P3 ;  /* 0x000000ffff0f7224 */ /* 0x000fe400018e0619 */
[----:B------:R-:W-:-:S03]  /*0ce0*/  IMAD.SHL.U32 R14, R18, 0x4, RZ ;  /* 0x00000004120e7824 */ /* 0x000fc600078e00ff */
[----:B------:R-:W-:Y:S02]  /*0cf0*/  SHF.L.U64.HI R15, R18, 0x2, R15 ;  /* 0x00000002120f7819 */ /* 0x000fe4000001020f */
[----:B-1----:R-:W-:Y:S02]  /*0d00*/  LOP3.LUT R26, R14, 0xfffffffc, RZ, 0xc0, !PT ;  /* 0xfffffffc0e1a7812 */ /* 0x002fe400078ec0ff */
[----:B------:R-:W-:Y:S02]  /*0d10*/  LOP3.LUT R14, R15, 0x3, RZ, 0xc0, !PT ;  /* 0x000000030f0e7812 */ /* 0x000fe400078ec0ff */
[----:B------:R-:W-:-:S04]  /*0d20*/  IADD3 R26, P2, PT, R26, UR8, RZ ;  /* 0x000000081a1a7c10 */ /* 0x000fc8000ff5e0ff */
[----:B------:R-:W-:Y:S01]  /*0d30*/  IADD3.X R27, PT, PT, R14, UR9, RZ, P2, !PT ;  /* 0x000000090e1b7c10 */ /* 0x000fe200097fe4ff */
[----:B--2---:R-:W-:-:S05]  /*0d40*/  FMUL R19, R20, R19 ;  /* 0x0000001314137220 */ /* 0x004fca0000400000 */
[----:B------:R0:W-:Y:S04]  /*0d50*/  STG.E desc[UR10][R28.64], R19 ;  /* 0x000000131c007986 */ /* 0x0001e8000c10190a */
[----:B------:R1:W2:Y:S04]  /*0d60*/  LDG.E R15, desc[UR14][R26.64] ;  /* 0x0000000e1a0f7981 */ /* 0x0002a8000c1e1900 */
[----:B------:R-:W2:Y:S01]  /*0d70*/  LDG.E R24, desc[UR12][R12.64] ;  /* 0x0000000c0c187981 */ /* 0x000ea2000c1e1900 */
[----:B0-----:R-:W-:Y:S02]  /*0d80*/  IMAD.MOV.U32 R19, RZ, RZ, RZ ;  /* 0x000000ffff137224 */ /* 0x001fe400078e00ff */
[----:B------:R-:W-:Y:S01]  /*0d90*/  IMAD.WIDE.U32 R18, R17, UR6, R18 ;  /* 0x0000000611127c25 */ /* 0x000fe2000f8e0012 */
[----:B------:R-:W-:-:S03]  /*0da0*/  IADD3 R14, P3, PT, R22, 0x3, RZ ;  /* 0x00000003160e7810 */ /* 0x000fc60007f7e0ff */
[----:B------:R-:W-:Y:S01]  /*0db0*/  IMAD.IADD R21, R23, 0x1, R19 ;  /* 0x0000000117157824 */ /* 0x000fe200078e0213 */
[----:B------:R-:W-:Y:S01]  /*0dc0*/  LEA R20, P2, R18, UR4, 0x2 ;  /* 0x0000000412147c11 */ /* 0x000fe2000f8410ff */
[----:B-1----:R-:W-:-:S03]  /*0dd0*/  IMAD.X R27, RZ, RZ, R25, P3 ;  /* 0x000000ffff1b7224 */ /* 0x002fc600018e0619 */
[----:B------:R-:W-:Y:S01]  /*0de0*/  LEA.HI.X R21, R18, UR5, R21, 0x2, P2 ;  /* 0x0000000512157c11 */ /* 0x000fe200090f1415 */
[C---:B------:R-:W-:Y:S01]  /*0df0*/  IMAD.SHL.U32 R18, R14.reuse, 0x4, RZ ;  /* 0x000000040e127824 */ /* 0x040fe200078e00ff */
[----:B------:R-:W-:-:S04]  /*0e00*/  SHF.L.U64.HI R19, R14, 0x2, R27 ;  /* 0x000000020e137819 */ /* 0x000fc8000001021b */
[----:B------:R-:W-:Y:S02]  /*0e10*/  LOP3.LUT R26, R18, 0xfffffffc, RZ, 0xc0, !PT ;  /* 0xfffffffc121a7812 */ /* 0x000fe400078ec0ff */
        /* <DEDUP_REMOVED lines=40> */
[----:B------:R-:W2:Y:S01]  /*10a0*/  LDG.E R19, desc[UR12][R12.64] ;  /* 0x0000000c0c137981 */ /* 0x000ea2000c1e1900 */
[----:B------:R-:W-:Y:S02]  /*10b0*/  IMAD.MOV.U32 R15, RZ, RZ, RZ ;  /* 0x000000ffff0f7224 */ /* 0x000fe400078e00ff */
[----:B------:R-:W-:Y:S01]  /*10c0*/  IMAD.WIDE.U32 R14, R17, UR6, R14 ;  /* 0x00000006110e7c25 */ /* 0x000fe2000f8e000e */
[----:B0-----:R-:W-:-:S03]  /*10d0*/  IADD3 R20, P3, PT, R22, 0x6, RZ ;  /* 0x0000000616147810 */ /* 0x001fc60007f7e0ff */
        /* <DEDUP_REMOVED lines=12> */
[----:B------:R-:W2:Y:S04]  /*11a0*/  LDG.E R15, desc[UR14][R26.64] ;  /* 0x0000000e1a0f7981 */ /* 0x000ea8000c1e1900 */
[----:B------:R-:W2:Y:S01]  /*11b0*/  LDG.E R24, desc[UR12][R12.64] ;  /* 0x0000000c0c187981 */ /* 0x000ea2000c1e1900 */
[----:B0-----:R-:W-:Y:S02]  /*11c0*/  IMAD.MOV.U32 R21, RZ, RZ, RZ ;  /* 0x000000ffff157224 */ /* 0x001fe400078e00ff */
[----:B------:R-:W-:Y:S01]  /*11d0*/  IMAD.WIDE.U32 R20, R17, UR6, R20 ;  /* 0x0000000611147c25 */ /* 0x000fe2000f8e0014 */
[----:B------:R-:W-:-:S03]  /*11e0*/  IADD3 R14, P3, PT, R22, 0x7, RZ ;  /* 0x00000007160e7810 */ /* 0x000fc60007f7e0ff */
[----:B------:R-:W-:Y:S01]  /*11f0*/  IMAD.IADD R19, R23, 0x1, R21 ;  /* 0x0000000117137824 */ /* 0x000fe200078e0215 */
[----:B------:R-:W-:Y:S01]  /*1200*/  LEA R18, P2, R20, UR4, 0x2 ;  /* 0x0000000414127c11 */ /* 0x000fe2000f8410ff */
[----:B------:R-:W-:-:S03]  /*1210*/  IMAD.X R25, RZ, RZ, R25, P3 ;  /* 0x000000ffff197224 */ /* 0x000fc600018e0619 */
        /* <DEDUP_REMOVED lines=9> */
[----:B------:R-:W2:Y:S04]  /*12b0*/  LDG.E R21, desc[UR14][R20.64] ;  /* 0x0000000e14157981 */ /* 0x000ea8000c1e1900 */
[----:B------:R-:W2:Y:S01]  /*12c0*/  LDG.E R26, desc[UR12][R12.64] ;  /* 0x0000000c0c1a7981 */ /* 0x000ea2000c1e1900 */
[----:B------:R-:W-:Y:S01]  /*12d0*/  IMAD.MOV.U32 R15, RZ, RZ, RZ ;  /* 0x000000ffff0f7224 */ /* 0x000fe200078e00ff */
[----:B------:R-:W-:Y:S01]  /*12e0*/  R2UR UR7, R11 ;  /* 0x000000000b0772ca */ /* 0x000fe200000e0000 */
[----:B------:R-:W-:Y:S01]  /*12f0*/  IMAD.WIDE.U32 R24, R17, UR6, R14 ;  /* 0x0000000611187c25 */ /* 0x000fe2000f8e000e */
[----:B------:R-:W-:-:S03]  /*1300*/  R2UR UR6, R10 ;  /* 0x000000000a0672ca */ /* 0x000fc600000e0000 */
[----:B------:R-:W-:Y:S01]  /*1310*/  IMAD.IADD R23, R23, 0x1, R25 ;  /* 0x0000000117177824 */ /* 0x000fe200078e0219 */
[----:B------:R-:W-:-:S04]  /*1320*/  LEA R14, P2, R24, UR4, 0x2 ;  /* 0x00000004180e7c11 */ /* 0x000fc8000f8410ff */
[----:B------:R-:W-:Y:S01]  /*1330*/  LEA.HI.X R15, R24, UR5, R23, 0x2, P2 ;  /* 0x00000005180f7c11 */ /* 0x000fe200090f1417 */
[----:B------:R-:W-:Y:S02]  /*1340*/  VIADD R22, R22, 0x8 ;  /* 0x0000000816167836 */ /* 0x000fe40000000000 */
[----:B------:R-:W-:Y:S02]  /*1350*/  IMAD.MOV.U32 R25, RZ, RZ, RZ ;  /* 0x000000ffff197224 */ /* 0x000fe400078e00ff */
[----:B--2---:R-:W-:-:S05]  /*1360*/  FMUL R23, R26, R21 ;  /* 0x000000151a177220 */ /* 0x004fca0000400000 */
[----:B------:R0:W-:Y:S02]  /*1370*/  STG.E desc[UR6][R14.64], R23 ;  /* 0x000000170e007986 */ /* 0x0001e4000c101906 */
.L_x_6:
[----:B------:R-:W-:Y:S05]  /*1380*/  @!P1 BRA `(.L_x_5) ;  /* 0x00000008005c9947 */ /* 0x000fea0003800000 */
[----:B------:R-:W-:-:S04]  /*1390*/  ISETP.NE.U32.AND P1, PT, R3, RZ, PT ;  /* 0x000000ff0300720c */ /* 0x000fc80003f25070 */
[----:B------:R-:W-:Y:S01]  /*13a0*/  ISETP.NE.AND.EX P1, PT, RZ, RZ, PT, P1 ;  /* 0x000000ffff00720c */ /* 0x000fe20003f25310 */
[----:B------:R-:W-:-:S12]  /*13b0*/  @!P0 BRA `(.L_x_7) ;  /* 0x0000000400388947 */ /* 0x000fd80003800000 */
[----:B------:R-:W1:Y:S01]  /*13c0*/  LDCU.64 UR4, c[0x0][0x388] ;  /* 0x00007100ff0477ac */ /* 0x000e620008000a00 */
[C---:B--2---:R-:W-:Y:S02]  /*13d0*/  R2UR UR6, R10.reuse ;  /* 0x000000000a0672ca */ /* 0x044fe400000e0000 */
[C---:B------:R-:W-:Y:S02]  /*13e0*/  R2UR UR7, R11.reuse ;  /* 0x000000000b0772ca */ /* 0x040fe400000e0000 */
[----:B------:R-:W-:Y:S02]  /*13f0*/  R2UR UR8, R10 ;  /* 0x000000000a0872ca */ /* 0x000fe400000e0000 */
[----:B------:R-:W-:-:S09]  /*1400*/  R2UR UR9, R11 ;  /* 0x000000000b0972ca */ /* 0x000fd200000e0000 */
[----:B0-----:R-:W2:Y:S01]  /*1410*/  LDG.E R15, desc[UR6][R12.64] ;  /* 0x000000060c0f7981 */ /* 0x001ea2000c1e1900 */
[----:B-1----:R-:W-:-:S04]  /*1420*/  LEA R26, P2, R22, UR4, 0x2 ;  /* 0x00000004161a7c11 */ /* 0x002fc8000f8410ff */
        /* <DEDUP_REMOVED lines=14> */
[----:B------:R-:W-:Y:S02]  /*1510*/  LOP3.LUT R26, R26, 0xfffffffc, RZ, 0xc0, !PT ;  /* 0xfffffffc1a1a7812 */ /* 0x000fe400078ec0ff */
[----:B------:R-:W-:Y:S02]  /*1520*/  SHF.L.U64.HI R18, R14, 0x2, R19 ;  /* 0x000000020e127819 */ /* 0x000fe40000010213 */
[----:B------:R-:W-:Y:S02]  /*1530*/  R2UR UR15, R11 ;  /* 0x000000000b0f72ca */ /* 0x000fe400000e0000 */
[----:B------:R-:W-:-:S02]  /*1540*/  R2UR UR12, R10 ;  /* 0x000000000a0c72ca */ /* 0x000fc400000e0000 */
[----:B------:R-:W-:Y:S02]  /*1550*/  R2UR UR13, R11 ;  /* 0x000000000b0d72ca */ /* 0x000fe400000e0000 */
        /* <DEDUP_REMOVED lines=11> */
[----:B------:R-:W-:Y:S01]  /*1610*/  LEA R28, P2, R14, UR8, 0x2 ;  /* 0x000000080e1c7c11 */ /* 0x000fe2000f8410ff */
[----:B-1----:R-:W-:-:S03]  /*1620*/  IMAD.SHL.U32 R26, R20, 0x4, RZ ;  /* 0x00000004141a7824 */ /* 0x002fc600078e00ff */
[----:B------:R-:W-:Y:S01]  /*1630*/  LEA.HI.X R29, R14, UR9, R15, 0x2, P2 ;  /* 0x000000090e1d7c11 */ /* 0x000fe200090f140f */
[----:B------:R-:W-:Y:S01]  /*1640*/  IMAD.X R15, RZ, RZ, R25, P3 ;  /* 0x000000ffff0f7224 */ /* 0x000fe200018e0619 */
[----:B------:R-:W-:-:S04]  /*1650*/  LOP3.LUT R26, R26, 0xfffffffc, RZ, 0xc0, !PT ;  /* 0xfffffffc1a1a7812 */ /* 0x000fc800078ec0ff */
[----:B------:R-:W-:Y:S02]  /*1660*/  SHF.L.U64.HI R14, R20, 0x2, R15 ;  /* 0x00000002140e7819 */ /* 0x000fe4000001020f */
[----:B------:R-:W-:Y:S02]  /*1670*/  IADD3 R26, P2, PT, R26, UR4, RZ ;  /* 0x000000041a1a7c10 */ /* 0x000fe4000ff5e0ff */
[----:B------:R-:W-:-:S04]  /*1680*/  LOP3.LUT R14, R14, 0x3, RZ, 0xc0, !PT ;  /* 0x000000030e0e7812 */ /* 0x000fc800078ec0ff */
        /* <DEDUP_REMOVED lines=33> */
.L_x_7:
[----:B------:R-:W-:Y:S05]  /*18a0*/  @!P1 BRA `(.L_x_5) ;  /* 0x0000000400149947 */ /* 0x000fea0003800000 */
[----:B------:R-:W4:Y:S01]  /*18b0*/  LDCU.64 UR4, c[0x0][0x388] ;  /* 0x00007100ff0477ac */ /* 0x000f220008000a00 */
[C---:B--2---:R-:W-:Y:S02]  /*18c0*/  R2UR UR6, R10.reuse ;  /* 0x000000000a0672ca */ /* 0x044fe400000e0000 */
[C---:B------:R-:W-:Y:S02]  /*18d0*/  R2UR UR7, R11.reuse ;  /* 0x000000000b0772ca */ /* 0x040fe400000e0000 */
[----:B------:R-:W-:Y:S02]  /*18e0*/  R2UR UR8, R10 ;  /* 0x000000000a0872ca */ /* 0x000fe400000e0000 */
[----:B------:R-:W-:-:S09]  /*18f0*/  R2UR UR9, R11 ;  /* 0x000000000b0972ca */ /* 0x000fd200000e0000 */
[----:B------:R-:W2:Y:S01]  /*1900*/  LDG.E R24, desc[UR6][R12.64] ;  /* 0x000000060c187981 */ /* 0x000ea2000c1e1900 */
[----:B----4-:R-:W-:-:S04]  /*1910*/  LEA R20, P1, R22, UR4, 0x2 ;  /* 0x0000000416147c11 */ /* 0x010fc8000f8210ff */
[----:B------:R-:W-:-:S06]  /*1920*/  LEA.HI.X R21, R22, UR5, R25, 0x2, P1 ;  /* 0x0000000516157c11 */ /* 0x000fcc00088f1419 */
[----:B------:R-:W2:Y:S01]  /*1930*/  LDG.E R21, desc[UR8][R20.64] ;  /* 0x0000000814157981 */ /* 0x000ea2000c1e1900 */
[----:B------:R-:W4:Y:S01]  /*1940*/  LDCU.128 UR8, c[0x0][0x390] ;  /* 0x00007200ff0877ac */ /* 0x000f220008000c00 */
[----:B01-3--:R-:W-:Y:S02]  /*1950*/  IMAD.MOV.U32 R23, RZ, RZ, R25 ;  /* 0x000000ffff177224 */ /* 0x00bfe400078e0019 */
[----:B----4-:R-:W-:Y:S02]  /*1960*/  IMAD R0, R0, UR10, RZ ;  /* 0x0000000a00007c24 */ /* 0x010fe4000f8e02ff */
[----:B------:R-:W-:-:S04]  /*1970*/  IMAD.WIDE.U32 R18, R17, UR10, R22 ;  /* 0x0000000a11127c25 */ /* 0x000fc8000f8e0016 */
[----:B------:R-:W-:Y:S01]  /*1980*/  IMAD R23, R17, UR11, R0 ;  /* 0x0000000b11177c24 */ /* 0x000fe2000f8e0200 */
[----:B------:R-:W-:-:S03]  /*1990*/  LEA R14, P1, R18, UR8, 0x2 ;  /* 0x00000008120e7c11 */ /* 0x000fc6000f8210ff */
[----:B------:R-:W-:-:S05]  /*19a0*/  IMAD.IADD R15, R23, 0x1, R19 ;  /* 0x00000001170f7824 */ /* 0x000fca00078e0213 */
[----:B------:R-:W-:Y:S02]  /*19b0*/  LEA.HI.X R15, R18, UR9, R15, 0x2, P1 ;  /* 0x00000009120f7c11 */ /* 0x000fe400088f140f */
[----:B------:R-:W-:-:S04]  /*19c0*/  ISETP.NE.U32.AND P1, PT, R3, 0x1, PT ;  /* 0x000000010300780c */ /* 0x000fc80003f25070 */
[----:B------:R-:W-:Y:S01]  /*19d0*/  ISETP.NE.AND.EX P1, PT, RZ, RZ, PT, P1 ;  /* 0x000000ffff00720c */ /* 0x000fe20003f25310 */
[----:B--2---:R-:W-:-:S05]  /*19e0*/  FMUL R19, R24, R21 ;  /* 0x0000001518137220 */ /* 0x004fca0000400000 */
[----:B------:R4:W-:Y:S07]  /*19f0*/  STG.E desc[UR6][R14.64], R19 ;  /* 0x000000130e007986 */ /* 0x0009ee000c101906 */
[----:B------:R-:W-:Y:S05]  /*1a00*/  @!P1 BRA `(.L_x_5) ;  /* 0x0000000000bc9947 */ /* 0x000fea0003800000 */
[----:B------:R-:W-:Y:S02]  /*1a10*/  IADD3 R18, P1, PT, R22, 0x1, RZ ;  /* 0x0000000116127810 */ /* 0x000fe40007f3e0ff */
[C---:B------:R-:W-:Y:S02]  /*1a20*/  R2UR UR6, R10.reuse ;  /* 0x000000000a0672ca */ /* 0x040fe400000e0000 */
[C---:B------:R-:W-:Y:S01]  /*1a30*/  R2UR UR7, R11.reuse ;  /* 0x000000000b0772ca */ /* 0x040fe200000e0000 */
[----:B----4-:R-:W-:Y:S01]  /*1a40*/  IMAD.X R15, RZ, RZ, R25, P1 ;  /* 0x000000ffff0f7224 */ /* 0x010fe200008e0619 */
[----:B------:R-:W-:Y:S01]  /*1a50*/  R2UR UR12, R10 ;  /* 0x000000000a0c72ca */ /* 0x000fe200000e0000 */
[C---:B------:R-:W-:Y:S01]  /*1a60*/  IMAD.SHL.U32 R20, R18.reuse, 0x4, RZ ;  /* 0x0000000412147824 */ /* 0x040fe200078e00ff */
[----:B------:R-:W-:Y:S02]  /*1a70*/  R2UR UR13, R11 ;  /* 0x000000000b0d72ca */ /* 0x000fe400000e0000 */
[----:B------:R-:W-:-:S02]  /*1a80*/  SHF.L.U64.HI R0, R18, 0x2, R15 ;  /* 0x0000000212007819 */ /* 0x000fc4000001020f */
[----:B------:R-:W-:Y:S02]  /*1a90*/  LOP3.LUT R20, R20, 0xfffffffc, RZ, 0xc0, !PT ;  /* 0xfffffffc14147812 */ /* 0x000fe400078ec0ff */
[----:B------:R-:W-:Y:S02]  /*1aa0*/  LOP3.LUT R0, R0, 0x3, RZ, 0xc0, !PT ;  /* 0x0000000300007812 */ /* 0x000fe400078ec0ff */
[----:B------:R-:W-:-:S04]  /*1ab0*/  IADD3 R20, P1, PT, R20, UR4, RZ ;  /* 0x0000000414147c10 */ /* 0x000fc8000ff3e0ff */
[----:B------:R-:W-:Y:S02]  /*1ac0*/  IADD3.X R21, PT, PT, R0, UR5, RZ, P1, !PT ;  /* 0x0000000500157c10 */ /* 0x000fe40008ffe4ff */
[----:B------:R-:W2:Y:S04]  /*1ad0*/  LDG.E R0, desc[UR6][R12.64] ;  /* 0x000000060c007981 */ /* 0x000ea8000c1e1900 */
[----:B------:R-:W2:Y:S01]  /*1ae0*/  LDG.E R21, desc[UR12][R20.64] ;  /* 0x0000000c14157981 */ /* 0x000ea2000c1e1900 */
[----:B------:R-:W-:Y:S02]  /*1af0*/  IMAD.MOV.U32 R19, RZ, RZ, RZ ;  /* 0x000000ffff137224 */ /* 0x000fe400078e00ff */
[----:B------:R-:W-:-:S04]  /*1b00*/  IMAD.WIDE.U32 R18, R17, UR10, R18 ;  /* 0x0000000a11127c25 */ /* 0x000fc8000f8e0012 */
[----:B------:R-:W-:Y:S01]  /*1b10*/  IMAD.IADD R15, R23, 0x1, R19 ;  /* 0x00000001170f7824 */ /* 0x000fe200078e0213 */
[----:B------:R-:W-:-:S04]  /*1b20*/  LEA R14, P1, R18, UR8, 0x2 ;  /* 0x00000008120e7c11 */ /* 0x000fc8000f8210ff */
[----:B------:R-:W-:Y:S02]  /*1b30*/  LEA.HI.X R15, R18, UR9, R15, 0x2, P1 ;  /* 0x00000009120f7c11 */ /* 0x000fe400088f140f */
[----:B------:R-:W-:-:S04]  /*1b40*/  ISETP.NE.U32.AND P1, PT, R3, 0x2, PT ;  /* 0x000000020300780c */ /* 0x000fc80003f25070 */
[----:B------:R-:W-:Y:S01]  /*1b50*/  ISETP.NE.AND.EX P1, PT, RZ, RZ, PT, P1 ;  /* 0x000000ffff00720c */ /* 0x000fe20003f25310 */
[----:B--2---:R-:W-:-:S05]  /*1b60*/  FMUL R19, R0, R21 ;  /* 0x0000001500137220 */ /* 0x004fca0000400000 */
[----:B------:R0:W-:Y:S07]  /*1b70*/  STG.E desc[UR6][R14.64], R19 ;  /* 0x000000130e007986 */ /* 0x0001ee000c101906 */
[----:B------:R-:W-:Y:S05]  /*1b80*/  @!P1 BRA `(.L_x_5) ;  /* 0x00000000005c9947 */ /* 0x000fea0003800000 */
[----:B0-----:R-:W-:Y:S02]  /*1b90*/  IADD3 R14, P1, PT, R22, 0x2, RZ ;  /* 0x00000002160e7810 */ /* 0x001fe40007f3e0ff */
[C---:B------:R-:W-:Y:S02]  /*1ba0*/  R2UR UR6, R10.reuse ;  /* 0x000000000a0672ca */ /* 0x040fe400000e0000 */
[C---:B------:R-:W-:Y:S01]  /*1bb0*/  R2UR UR7, R11.reuse ;  /* 0x000000000b0772ca */ /* 0x040fe200000e0000 */
[----:B------:R-:W-:Y:S01]  /*1bc0*/  IMAD.X R25, RZ, RZ, R25, P1 ;  /* 0x000000ffff197224 */ /* 0x000fe200008e0619 */
[----:B------:R-:W-:Y:S01]  /*1bd0*/  R2UR UR12, R10 ;  /* 0x000000000a0c72ca */ /* 0x000fe200000e0000 */
[C---:B------:R-:W-:Y:S01]  /*1be0*/  IMAD.SHL.U32 R18, R14.reuse, 0x4, RZ ;  /* 0x000000040e127824 */ /* 0x040fe200078e00ff */
[----:B------:R-:W-:Y:S02]  /*1bf0*/  R2UR UR13, R11 ;  /* 0x000000000b0d72ca */ /* 0x000fe400000e0000 */
[----:B------:R-:W-:-:S02]  /*1c00*/  SHF.L.U64.HI R0, R14, 0x2, R25 ;  /* 0x000000020e007819 */ /* 0x000fc40000010219 */
[----:B------:R-:W-:Y:S02]  /*1c10*/  LOP3.LUT R18, R18, 0xfffffffc, RZ, 0xc0, !PT ;  /* 0xfffffffc12127812 */ /* 0x000fe400078ec0ff */
[----:B------:R-:W-:Y:S02]  /*1c20*/  LOP3.LUT R0, R0, 0x3, RZ, 0xc0, !PT ;  /* 0x0000000300007812 */ /* 0x000fe400078ec0ff */
[----:B------:R-:W-:Y:S01]  /*1c30*/  IADD3 R18, P1, PT, R18, UR4, RZ ;  /* 0x0000000412127c10 */ /* 0x000fe2000ff3e0ff */
[----:B------:R-:W2:Y:S03]  /*1c40*/  LDG.E R12, desc[UR6][R12.64] ;  /* 0x000000060c0c7981 */ /* 0x000ea6000c1e1900 */
[----:B------:R-:W-:-:S06]  /*1c50*/  IADD3.X R19, PT, PT, R0, UR5, RZ, P1, !PT ;  /* 0x0000000500137c10 */ /* 0x000fcc0008ffe4ff */
[----:B------:R-:W2:Y:S01]  /*1c60*/  LDG.E R19, desc[UR12][R18.64] ;  /* 0x0000000c12137981 */ /* 0x000ea2000c1e1900 */
[----:B------:R-:W-:Y:S01]  /*1c70*/  IMAD.MOV.U32 R15, RZ, RZ, RZ ;  /* 0x000000ffff0f7224 */ /* 0x000fe200078e00ff */
[----:B------:R-:W-:Y:S02]  /*1c80*/  R2UR UR4, R10 ;  /* 0x000000000a0472ca */ /* 0x000fe400000e0000 */
[----:B------:R-:W-:Y:S01]  /*1c90*/  R2UR UR5, R11 ;  /* 0x000000000b0572ca */ /* 0x000fe200000e0000 */
[----:B------:R-:W-:-:S04]  /*1ca0*/  IMAD.WIDE.U32 R14, R17, UR10, R14 ;  /* 0x0000000a110e7c25 */ /* 0x000fc8000f8e000e */
[----:B------:R-:W-:Y:S01]  /*1cb0*/  IMAD.IADD R23, R23, 0x1, R15 ;  /* 0x0000000117177824 */ /* 0x000fe200078e020f */
[----:B------:R-:W-:-:S04]  /*1cc0*/  LEA R20, P1, R14, UR8, 0x2 ;  /* 0x000000080e147c11 */ /* 0x000fc8000f8210ff */
[----:B------:R-:W-:Y:S01]  /*1cd0*/  LEA.HI.X R21, R14, UR9, R23, 0x2, P1 ;  /* 0x000000090e157c11 */ /* 0x000fe200088f1417 */
[----:B--2---:R-:W-:-:S05]  /*1ce0*/  FMUL R15, R12, R19 ;  /* 0x000000130c0f7220 */ /* 0x004fca0000400000 */
[----:B------:R0:W-:Y:S03]  /*1cf0*/  STG.E desc[UR4][R20.64], R15 ;  /* 0x0000000f14007986 */ /* 0x0001e6000c101904 */
.L_x_5:
[----:B------:R-:W5:Y:S01]  /*1d00*/  LDCU.64 UR4, c[0x0][0x398] ;  /* 0x00007300ff0477ac */ /* 0x000f620008000a00 */
[----:B------:R-:W-:-:S05]  /*1d10*/  IMAD.IADD R17, R16, 0x1, R17 ;  /* 0x0000000110117824 */ /* 0x000fca00078e0211 */
[----:B------:R-:W-:Y:S02]  /*1d20*/  SHF.R.S32.HI R0, RZ, 0x1f, R17 ;  /* 0x0000001fff007819 */ /* 0x000fe40000011411 */
[----:B-----5:R-:W-:-:S04]  /*1d30*/  ISETP.GE.U32.AND P1, PT, R17, UR4, PT ;  /* 0x0000000411007c0c */ /* 0x020fc8000bf26070 */
[----:B------:R-:W-:-:S13]  /*1d40*/  ISETP.GE.U32.AND.EX P1, PT, R0, UR5, PT, P1 ;  /* 0x0000000500007c0c */ /* 0x000fda000bf26110 */
[----:B------:R-:W-:Y:S05]  /*1d50*/  @!P1 BRA `(.L_x_8) ;  /* 0xffffffe400709947 */ /* 0x000fea000383ffff */
[----:B------:R-:W-:Y:S05]  /*1d60*/  EXIT ;  /* 0x000000000000794d */ /* 0x000fea0003800000 */
.L_x_9:
[----:B------:R-:W-:-:S00]  /*1d70*/  BRA `(.L_x_9) ;  /* 0xfffffffc00fc7947 */ /* 0x000fc0000383ffff */
[----:B------:R-:W-:-:S00]  /*1d80*/  NOP ;  /* 0x0000000000007918 */ /* 0x000fc00000000000 */
[----:B------:R-:W-:-:S00]  /*1d90*/  NOP ;  /* 0x0000000000007918 */ /* 0x000fc00000000000 */
[----:B------:R-:W-:-:S00]  /*1da0*/  NOP ;  /* 0x0000000000007918 */ /* 0x000fc00000000000 */
[----:B------:R-:W-:-:S00]  /*1db0*/  NOP ;  /* 0x0000000000007918 */ /* 0x000fc00000000000 */
[----:B------:R-:W-:-:S00]  /*1dc0*/  NOP ;  /* 0x0000000000007918 */ /* 0x000fc00000000000 */
[----:B------:R-:W-:-:S00]  /*1dd0*/  NOP ;  /* 0x0000000000007918 */ /* 0x000fc00000000000 */
[----:B------:R-:W-:-:S00]  /*1de0*/  NOP ;  /* 0x0000000000007918 */ /* 0x000fc00000000000 */
[----:B------:R-:W-:-:S00]  /*1df0*/  NOP ;  /* 0x0000000000007918 */ /* 0x000fc00000000000 */
.L_x_25:


//--------------------- .text._Z8generatePfmiP17curandStateXORWOW --------------------------
	.section	.text._Z8generatePfmiP17curandStateXORWOW,"ax",@progbits
	.align	128
        .global         _Z8generatePfmiP17curandStateXORWOW
        .type           _Z8generatePfmiP17curandStateXORWOW,@function
        .size           _Z8generatePfmiP17curandStateXORWOW,(.L_x_26 - _Z8generatePfmiP17curandStateXORWOW)
        .other          _Z8generatePfmiP17curandStateXORWOW,@"STO_CUDA_ENTRY STV_DEFAULT"
_Z8generatePfmiP17curandStateXORWOW:
.text._Z8generatePfmiP17curandStateXORWOW:
[----:B------:R-:W-:Y:S01]  /*0000*/  LDC R1, c[0x0][0x37c] ;  /* 0x0000df00ff017b82 */ /* 0x000fe20000000800 */
[----:B------:R-:W0:Y:S07]  /*0010*/  S2R R19, SR_TID.X ;  /* 0x0000000000137919 */ /* 0x000e2e0000002100 */
[----:B------:R-:W0:Y:S01]  /*0020*/  S2UR UR6, SR_CTAID.X ;  /* 0x00000000000679c3 */ /* 0x000e220000002500 */
[----:B------:R-:W1:Y:S01]  /*0030*/  LDCU.64 UR4, c[0x0][0x358] ;  /* 0x00006b00ff0477ac */ /* 0x000e620008000a00 */
[----:B------:R-:W2:Y:S06]  /*0040*/  LDCU.64 UR8, c[0x0][0x388] ;  /* 0x00007100ff0877ac */ /* 0x000eac0008000a00 */
[----:B------:R-:W0:Y:S01]  /*0050*/  LDC R14, c[0x0][0x360] ;  /* 0x0000d800ff0e7b82 */ /* 0x000e220000000800 */
[----:B------:R-:W3:Y:S07]  /*0060*/  LDCU.64 UR10, c[0x0][0x380] ;  /* 0x00007000ff0a77ac */ /* 0x000eee0008000a00 */
[----:B------:R-:W4:Y:S01]  /*0070*/  LDC.64 R12, c[0x0][0x398] ;  /* 0x0000e600ff0c7b82 */ /* 0x000f220000000a00 */
[----:B0-----:R-:W-:-:S04]  /*0080*/  IMAD R19, R14, UR6, R19 ;  /* 0x000000060e137c24 */ /* 0x001fc8000f8e0213 */
[----:B----4-:R-:W-:-:S05]  /*0090*/  IMAD.WIDE R12, R19, 0x30, R12 ;  /* 0x00000030130c7825 */ /* 0x010fca00078e020c */
[----:B-1----:R0:W5:Y:S04]  /*00a0*/  LDG.E R15, desc[UR4][R12.64+0x20] ;  /* 0x000020040c0f7981 */ /* 0x002168000c1e1900 */
[----:B------:R0:W5:Y:S04]  /*00b0*/  LDG.E.64 R10, desc[UR4][R12.64+0x28] ;  /* 0x000028040c0a7981 */ /* 0x000168000c1e1b00 */
[----:B------:R0:W5:Y:S04]  /*00c0*/  LDG.E.64 R8, desc[UR4][R12.64] ;  /* 0x000000040c087981 */ /* 0x000168000c1e1b00 */
[----:B------:R0:W5:Y:S04]  /*00d0*/  LDG.E.64 R6, desc[UR4][R12.64+0x8] ;  /* 0x000008040c067981 */ /* 0x000168000c1e1b00 */
[----:B------:R0:W5:Y:S04]  /*00e0*/  LDG.E.64 R4, desc[UR4][R12.64+0x10] ;  /* 0x000010040c047981 */ /* 0x000168000c1e1b00 */
[----:B------:R0:W5:Y:S01]  /*00f0*/  LDG.E.64 R2, desc[UR4][R12.64+0x18] ;  /* 0x000018040c027981 */ /* 0x000162000c1e1b00 */
[----:B--2---:R-:W-:Y:S01]  /*0100*/  ISETP.GE.U32.AND P0, PT, R19, UR8, PT ;  /* 0x0000000813007c0c */ /* 0x004fe2000bf06070 */
[----:B------:R-:W-:Y:S01]  /*0110*/  BSSY.RECONVERGENT B0, `(.L_x_10) ;  /* 0x0000027000007945 */ /* 0x000fe20003800200 */
[----:B------:R-:W-:-:S04]  /*0120*/  SHF.R.S32.HI R0, RZ, 0x1f, R19 ;  /* 0x0000001fff007819 */ /* 0x000fc80000011413 */
[----:B------:R-:W-:-:S13]  /*0130*/  ISETP.GE.U32.AND.EX P0, PT, R0, UR9, PT, P0 ;  /* 0x0000000900007c0c */ /* 0x000fda000bf06100 */
[----:B0--3--:R-:W-:Y:S05]  /*0140*/  @P0 BRA `(.L_x_11) ;  /* 0x00000000008c0947 */ /* 0x009fea0003800000 */
[----:B------:R-:W0:Y:S01]  /*0150*/  LDCU UR6, c[0x0][0x370] ;  /* 0x00006e00ff0677ac */ /* 0x000e220008000800 */
[----:B-----5:R-:W-:Y:S01]  /*0160*/  IMAD.MOV.U32 R20, RZ, RZ, R9 ;  /* 0x000000ffff147224 */ /* 0x020fe200078e0009 */
[----:B------:R-:W-:Y:S01]  /*0170*/  BSSY.RECONVERGENT B1, `(.L_x_12) ;  /* 0x000001f000017945 */ /* 0x000fe20003800200 */
[----:B------:R-:W-:Y:S01]  /*0180*/  IMAD.MOV.U32 R18, RZ, RZ, R19 ;  /* 0x000000ffff127224 */ /* 0x000fe200078e0013 */
[----:B------:R-:W1:Y:S01]  /*0190*/  LDCU UR7, c[0x0][0x390] ;  /* 0x00007200ff0777ac */ /* 0x000e620008000800 */
[----:B0-----:R-:W-:Y:S01]  /*01a0*/  IMAD R9, R14, UR6, RZ ;  /* 0x000000060e097c24 */ /* 0x001fe2000f8e02ff */
[----:B-1----:R-:W-:-:S07]  /*01b0*/  I2FP.F32.S32 R14, UR7 ;  /* 0x00000007000e7c45 */ /* 0x002fce0008201400 */
.L_x_13:
[----:B------:R-:W-:Y:S01]  /*01c0*/  SHF.R.U32.HI R17, RZ, 0x2, R20 ;  /* 0x00000002ff117819 */ /* 0x000fe20000011614 */
[----:B------:R-:W-:Y:S02]  /*01d0*/  IMAD.SHL.U32 R16, R5, 0x10, RZ ;  /* 0x0000001005107824 */ /* 0x000fe400078e00ff */
[----:B------:R-:W-:Y:S01]  /*01e0*/  VIADD R8, R8, 0x587c5 ;  /* 0x000587c508087836 */ /* 0x000fe20000000000 */
[----:B------:R-:W-:-:S04]  /*01f0*/  LOP3.LUT R17, R17, R20, RZ, 0x3c, !PT ;  /* 0x0000001411117212 */ /* 0x000fc800078e3cff */
[----:B------:R-:W-:-:S04]  /*0200*/  SHF.L.U32 R20, R17, 0x1, RZ ;  /* 0x0000000111147819 */ /* 0x000fc800000006ff */
[----:B------:R-:W-:Y:S01]  /*0210*/  LOP3.LUT R16, R5, R16, R20, 0x96, !PT ;  /* 0x0000001005107212 */ /* 0x000fe200078e9614 */
[----:B------:R-:W-:-:S03]  /*0220*/  IMAD.MOV.U32 R20, RZ, RZ, 0x2f800000 ;  /* 0x2f800000ff147424 */ /* 0x000fc600078e00ff */
[----:B------:R-:W-:-:S05]  /*0230*/  LOP3.LUT R21, R16, R17, RZ, 0x3c, !PT ;  /* 0x0000001110157212 */ /* 0x000fca00078e3cff */
[----:B------:R-:W-:-:S05]  /*0240*/  IMAD.IADD R16, R21, 0x1, R8 ;  /* 0x0000000115107824 */ /* 0x000fca00078e0208 */
[----:B------:R-:W-:Y:S02]  /*0250*/  I2FP.F32.U32 R17, R16 ;  /* 0x0000001000117245 */ /* 0x000fe40000201000 */
[----:B------:R-:W-:-:S03]  /*0260*/  LEA R16, P0, R19, UR10, 0x2 ;  /* 0x0000000a13107c11 */ /* 0x000fc6000f8010ff */
[----:B------:R-:W-:Y:S01]  /*0270*/  FFMA R23, R17, R20, 1.1641532182693481445e-10 ;  /* 0x2f00000011177423 */ /* 0x000fe20000000014 */
[----:B------:R-:W-:Y:S01]  /*0280*/  LEA.HI.X R17, R19, UR11, R0, 0x2, P0 ;  /* 0x0000000b13117c11 */ /* 0x000fe200080f1400 */
[----:B------:R-:W-:Y:S01]  /*0290*/  IMAD.MOV.U32 R20, RZ, RZ, R6 ;  /* 0x000000ffff147224 */ /* 0x000fe200078e0006 */
[----:B------:R-:W-:Y:S01]  /*02a0*/  IADD3 R19, PT, PT, R9, R18, RZ ;  /* 0x0000001209137210 */ /* 0x000fe20007ffe0ff */
[----:B------:R-:W-:Y:S01]  /*02b0*/  FMUL R23, R14, R23 ;  /* 0x000000170e177220 */ /* 0x000fe20000400000 */
[----:B------:R-:W-:Y:S01]  /*02c0*/  IMAD.MOV.U32 R6, RZ, RZ, R7 ;  /* 0x000000ffff067224 */ /* 0x000fe200078e0007 */
[----:B------:R-:W-:Y:S01]  /*02d0*/  MOV R7, R4 ;  /* 0x0000000400077202 */ /* 0x000fe20000000f00 */
[----:B------:R-:W-:Y:S01]  /*02e0*/  IMAD.MOV.U32 R4, RZ, RZ, R5 ;  /* 0x000000ffff047224 */ /* 0x000fe200078e0005 */
[----:B------:R-:W-:Y:S01]  /*02f0*/  ISETP.GE.U32.AND P0, PT, R19, UR8, PT ;  /* 0x0000000813007c0c */ /* 0x000fe2000bf06070 */
[----:B------:R0:W-:Y:S01]  /*0300*/  STG.E desc[UR4][R16.64], R23 ;  /* 0x0000001710007986 */ /* 0x0001e2000c101904 */
[--C-:B------:R-:W-:Y:S01]  /*0310*/  SHF.R.S32.HI R0, RZ, 0x1f, R19.reuse ;  /* 0x0000001fff007819 */ /* 0x100fe20000011413 */
[----:B------:R-:W-:Y:S01]  /*0320*/  IMAD.MOV.U32 R18, RZ, RZ, R19 ;  /* 0x000000ffff127224 */ /* 0x000fe200078e0013 */
[----:B------:R-:W-:-:S02]  /*0330*/  MOV R5, R21 ;  /* 0x0000001500057202 */ /* 0x000fc40000000f00 */
[----:B------:R-:W-:-:S13]  /*0340*/  ISETP.GE.U32.AND.EX P0, PT, R0, UR9, PT, P0 ;  /* 0x0000000900007c0c */ /* 0x000fda000bf06100 */
[----:B0-----:R-:W-:Y:S05]  /*0350*/  @!P0 BRA `(.L_x_13) ;  /* 0xfffffffc00988947 */ /* 0x001fea000383ffff */
[----:B------:R-:W-:Y:S05]  /*0360*/  BSYNC.RECONVERGENT B1 ;  /* 0x0000000000017941 */ /* 0x000fea0003800200 */
.L_x_12:
[----:B------:R-:W-:-:S07]  /*0370*/  IMAD.MOV.U32 R9, RZ, RZ, R20 ;  /* 0x000000ffff097224 */ /* 0x000fce00078e0014 */
.L_x_11:
[----:B------:R-:W-:Y:S05]  /*0380*/  BSYNC.RECONVERGENT B0 ;  /* 0x0000000000007941 */ /* 0x000fea0003800200 */
.L_x_10:
[----:B-----5:R-:W-:Y:S04]  /*0390*/  STG.E.64 desc[UR4][R12.64], R8 ;  /* 0x000000080c007986 */ /* 0x020fe8000c101b04 */
[----:B------:R-:W-:Y:S04]  /*03a0*/  STG.E.64 desc[UR4][R12.64+0x8], R6 ;  /* 0x000008060c007986 */ /* 0x000fe8000c101b04 */
[----:B------:R-:W-:Y:S04]  /*03b0*/  STG.E.64 desc[UR4][R12.64+0x10], R4 ;  /* 0x000010040c007986 */ /* 0x000fe8000c101b04 */
[----:B------:R-:W-:Y:S04]  /*03c0*/  STG.E.64 desc[UR4][R12.64+0x18], R2 ;  /* 0x000018020c007986 */ /* 0x000fe8000c101b04 */
[----:B------:R-:W-:Y:S04]  /*03d0*/  STG.E.64 desc[UR4][R12.64+0x28], R10 ;  /* 0x0000280a0c007986 */ /* 0x000fe8000c101b04 */
[----:B------:R-:W-:Y:S01]  /*03e0*/  STG.E desc[UR4][R12.64+0x20], R15 ;  /* 0x0000200f0c007986 */ /* 0x000fe2000c101904 */
[----:B------:R-:W-:Y:S05]  /*03f0*/  EXIT ;  /* 0x000000000000794d */ /* 0x000fea0003800000 */
.L_x_14:
        /* <DEDUP_REMOVED lines=16> */
.L_x_26:


//--------------------- .text._Z4initjP17curandStateXORWOW --------------------------
	.section	.text._Z4initjP17curandStateXORWOW,"ax",@progbits
	.align	128
        .global         _Z4initjP17curandStateXORWOW
        .type           _Z4initjP17curandStateXORWOW,@function
        .size           _Z4initjP17curandStateXORWOW,(.L_x_27 - _Z4initjP17curandStateXORWOW)
        .other          _Z4initjP17curandStateXORWOW,@"STO_CUDA_ENTRY STV_DEFAULT"
_Z4initjP17curandStateXORWOW:
.text._Z4initjP17curandStateXORWOW:
[----:B------:R-:W-:Y:S01]  /*0000*/  LDC R1, c[0x0][0x37c] ;  /* 0x0000df00ff017b82 */ /* 0x000fe20000000800 */
[----:B------:R-:W0:Y:S07]  /*0010*/  S2R R2, SR_TID.X ;  /* 0x0000000000027919 */ /* 0x000e2e0000002100 */
[----:B------:R-:W1:Y:S01]  /*0020*/  LDC R0, c[0x0][0x380] ;  /* 0x0000e000ff007b82 */ /* 0x000e620000000800 */
[----:B------:R-:W2:Y:S01]  /*0030*/  LDCU.64 UR4, c[0x0][0x358] ;  /* 0x00006b00ff0477ac */ /* 0x000ea20008000a00 */
[----:B------:R-:W-:Y:S01]  /*0040*/  IMAD.MOV.U32 R5, RZ, RZ, -0x75bd8fc ;  /* 0xf8a42704ff057424 */ /* 0x000fe200078e00ff */
[----:B------:R-:W-:Y:S01]  /*0050*/  BSSY.RECONVERGENT B0, `(.L_x_15) ;  /* 0x00000e2000007945 */ /* 0x000fe20003800200 */
[----:B------:R-:W-:-:S04]  /*0060*/  IMAD.MOV.U32 R8, RZ, RZ, -0x23270784 ;  /* 0xdcd8f87cff087424 */ /* 0x000fc800078e00ff */
[----:B------:R-:W0:Y:S08]  /*0070*/  S2UR UR6, SR_CTAID.X ;  /* 0x00000000000679c3 */ /* 0x000e300000002500 */
[----:B------:R-:W0:Y:S08]  /*0080*/  LDC R13, c[0x0][0x360] ;  /* 0x0000d800ff0d7b82 */ /* 0x000e300000000800 */
[----:B------:R-:W3:Y:S01]  /*0090*/  LDC.64 R6, c[0x0][0x388] ;  /* 0x0000e200ff067b82 */ /* 0x000ee20000000a00 */
[----:B-1----:R-:W-:-:S05]  /*00a0*/  LOP3.LUT R0, R0, 0xaad26b49, RZ, 0x3c, !PT ;  /* 0xaad26b4900007812 */ /* 0x002fca00078e3cff */
[----:B------:R-:W-:-:S04]  /*00b0*/  IMAD R0, R0, 0x4182bed5, RZ ;  /* 0x4182bed500007824 */ /* 0x000fc800078e02ff */
[C---:B------:R-:W-:Y:S01]  /*00c0*/  VIADD R3, R0.reuse, 0x75bcd15 ;  /* 0x075bcd1500037836 */ /* 0x040fe20000000000 */
[C---:B------:R-:W-:Y:S01]  /*00d0*/  LOP3.LUT R4, R0.reuse, 0x159a55e5, RZ, 0x3c, !PT ;  /* 0x159a55e500047812 */ /* 0x040fe200078e3cff */
[C---:B------:R-:W-:Y:S02]  /*00e0*/  VIADD R9, R0.reuse, 0x583f19 ;  /* 0x00583f1900097836 */ /* 0x040fe40000000000 */
[----:B0-----:R-:W-:Y:S02]  /*00f0*/  IMAD R13, R13, UR6, R2 ;  /* 0x000000060d0d7c24 */ /* 0x001fe4000f8e0202 */
[----:B------:R-:W-:-:S03]  /*0100*/  VIADD R2, R0, 0xd9f6dc18 ;  /* 0xd9f6dc1800027836 */ /* 0x000fc60000000000 */
[C---:B------:R-:W-:Y:S01]  /*0110*/  ISETP.NE.AND P0, PT, R13.reuse, RZ, PT ;  /* 0x000000ff0d00720c */ /* 0x040fe20003f05270 */
[----:B---3--:R-:W-:-:S05]  /*0120*/  IMAD.WIDE R6, R13, 0x30, R6 ;  /* 0x000000300d067825 */ /* 0x008fca00078e0206 */
[----:B--2---:R0:W-:Y:S04]  /*0130*/  STG.E.64 desc[UR4][R6.64], R2 ;  /* 0x0000000206007986 */ /* 0x0041e8000c101b04 */
[----:B------:R0:W-:Y:S04]  /*0140*/  STG.E.64 desc[UR4][R6.64+0x8], R4 ;  /* 0x0000080406007986 */ /* 0x0001e8000c101b04 */
[----:B------:R0:W-:Y:S01]  /*0150*/  STG.E.64 desc[UR4][R6.64+0x10], R8 ;  /* 0x0000100806007986 */ /* 0x0001e2000c101b04 */
[----:B------:R-:W-:Y:S05]  /*0160*/  @!P0 BRA `(.L_x_16) ;  /* 0x0000000c00408947 */ /* 0x000fea0003800000 */
[----:B------:R-:W-:Y:S01]  /*0170*/  SHF.R.S32.HI R0, RZ, 0x1f, R13 ;  /* 0x0000001fff007819 */ /* 0x000fe2000001140d */
[----:B------:R-:W-:-:S07]  /*0180*/  IMAD.MOV.U32 R12, RZ, RZ, RZ ;  /* 0x000000ffff0c7224 */ /* 0x000fce00078e00ff */
.L_x_22:
[----:B0-----:R-:W-:Y:S01]  /*0190*/  LOP3.LUT R2, R13, 0x3, RZ, 0xc0, !PT ;  /* 0x000000030d027812 */ /* 0x001fe200078ec0ff */
[----:B------:R-:W-:Y:S03]  /*01a0*/  BSSY.RECONVERGENT B1, `(.L_x_17) ;  /* 0x00000c6000017945 */ /* 0x000fe60003800200 */
[----:B------:R-:W-:-:S04]  /*01b0*/  ISETP.NE.U32.AND P0, PT, R2, RZ, PT ;  /* 0x000000ff0200720c */ /* 0x000fc80003f05070 */
[----:B------:R-:W-:-:S13]  /*01c0*/  ISETP.NE.AND.EX P0, PT, RZ, RZ, PT, P0 ;  /* 0x000000ffff00720c */ /* 0x000fda0003f05300 */
[----:B------:R-:W-:Y:S05]  /*01d0*/  @!P0 BRA `(.L_x_18) ;  /* 0x0000000c00088947 */ /* 0x000fea0003800000 */
[----:B------:R-:W0:Y:S01]  /*01e0*/  LDC.64 R8, c[0x4][0x8] ;  /* 0x01000200ff087b82 */ /* 0x000e220000000a00 */
[----:B------:R-:W-:Y:S02]  /*01f0*/  IMAD.MOV.U32 R14, RZ, RZ, RZ ;  /* 0x000000ffff0e7224 */ /* 0x000fe400078e00ff */
[----:B0-----:R-:W-:-:S07]  /*0200*/  IMAD.WIDE.U32 R8, R12, 0xc80, R8 ;  /* 0x00000c800c087825 */ /* 0x001fce00078e0008 */
.L_x_21:
[----:B0-----:R-:W-:Y:S01]  /*0210*/  IMAD.MOV.U32 R15, RZ, RZ, RZ ;  /* 0x000000ffff0f7224 */ /* 0x001fe200078e00ff */
[----:B------:R-:W-:Y:S01]  /*0220*/  CS2R R2, SRZ ;  /* 0x0000000000027805 */ /* 0x000fe2000001ff00 */
[----:B------:R-:W-:Y:S01]  /*0230*/  IMAD.MOV.U32 R17, RZ, RZ, RZ ;  /* 0x000000ffff117224 */ /* 0x000fe200078e00ff */
[----:B------:R-:W-:-:S07]  /*0240*/  CS2R R4, SRZ ;  /* 0x0000000000047805 */ /* 0x000fce000001ff00 */
.L_x_20:
[----:B------:R-:W-:-:S05]  /*0250*/  IMAD.WIDE.U32 R10, R17, 0x4, R6 ;  /* 0x00000004110a7825 */ /* 0x000fca00078e0006 */
[----:B------:R0:W5:Y:S01]  /*0260*/  LDG.E R16, desc[UR4][R10.64+0x4] ;  /* 0x000004040a107981 */ /* 0x000162000c1e1900 */
[----:B------:R-:W-:-:S07]  /*0270*/  IMAD.MOV.U32 R19, RZ, RZ, RZ ;  /* 0x000000ffff137224 */ /* 0x000fce00078e00ff */
.L_x_19:
[----:B-----5:R-:W-:Y:S01]  /*0280*/  SHF.R.U32.HI R24, RZ, R19, R16 ;  /* 0x00000013ff187219 */ /* 0x020fe20000011610 */
[----:B0-----:R-:W-:-:S03]  /*0290*/  IMAD.SHL.U32 R10, R17, 0x20, RZ ;  /* 0x00000020110a7824 */ /* 0x001fc600078e00ff */
[----:B------:R-:W-:Y:S01]  /*02a0*/  LOP3.LUT R11, R24, 0x1, RZ, 0xc0, !PT ;  /* 0x00000001180b7812 */ /* 0x000fe200078ec0ff */
[----:B------:R-:W-:-:S03]  /*02b0*/  IMAD.IADD R10, R10, 0x1, R19 ;  /* 0x000000010a0a7824 */ /* 0x000fc600078e0213 */
[----:B------:R-:W-:Y:S01]  /*02c0*/  ISETP.NE.U32.AND P0, PT, R11, 0x1, PT ;  /* 0x000000010b00780c */ /* 0x000fe20003f05070 */
[----:B------:R-:W-:-:S03]  /*02d0*/  IMAD R11, R10, 0x5, RZ ;  /* 0x000000050a0b7824 */ /* 0x000fc600078e02ff */
[----:B------:R-:W-:Y:S01]  /*02e0*/  R2P PR, R24, 0x7e ;  /* 0x0000007e18007804 */ /* 0x000fe20000000000 */
[----:B------:R-:W-:-:S08]  /*02f0*/  IMAD.WIDE.U32 R10, R11, 0x4, R8 ;  /* 0x000000040b0a7825 */ /* 0x000fd000078e0008 */
[----:B------:R-:W2:Y:S04]  /*0300*/  @!P0 LDG.E R18, desc[UR4][R10.64] ;  /* 0x000000040a128981 */ /* 0x000ea8000c1e1900 */
[----:B------:R-:W3:Y:S04]  /*0310*/  @!P0 LDG.E R20, desc[UR4][R10.64+0x10] ;  /* 0x000010040a148981 */ /* 0x000ee8000c1e1900 */
[----:B------:R-:W4:Y:S04]  /*0320*/  @P1 LDG.E R22, desc[UR4][R10.64+0x14] ;  /* 0x000014040a161981 */ /* 0x000f28000c1e1900 */
[----:B------:R-:W4:Y:S04]  /*0330*/  @P2 LDG.E R26, desc[UR4][R10.64+0x28] ;  /* 0x000028040a1a2981 */ /* 0x000f28000c1e1900 */
[----:B------:R-:W4:Y:S04]  /*0340*/  @!P0 LDG.E R21, desc[UR4][R10.64+0x4] ;  /* 0x000004040a158981 */ /* 0x000f28000c1e1900 */
[----:B------:R-:W4:Y:S04]  /*0350*/  @!P0 LDG.E R23, desc[UR4][R10.64+0xc] ;  /* 0x00000c040a178981 */ /* 0x000f28000c1e1900 */
[----:B------:R-:W4:Y:S04]  /*0360*/  @P1 LDG.E R25, desc[UR4][R10.64+0x18] ;  /* 0x000018040a191981 */ /* 0x000f28000c1e1900 */
[----:B------:R-:W4:Y:S04]  /*0370*/  @P3 LDG.E R28, desc[UR4][R10.64+0x3c] ;  /* 0x00003c040a1c3981 */ /* 0x000f28000c1e1900 */
[----:B------:R-:W4:Y:S01]  /*0380*/  @P6 LDG.E R27, desc[UR4][R10.64+0x7c] ;  /* 0x00007c040a1b6981 */ /* 0x000f22000c1e1900 */
[----:B--2---:R-:W-:-:S03]  /*0390*/  @!P0 LOP3.LUT R15, R15, R18, RZ, 0x3c, !PT ;  /* 0x000000120f0f8212 */ /* 0x004fc600078e3cff */
[----:B------:R-:W2:Y:S01]  /*03a0*/  @!P0 LDG.E R18, desc[UR4][R10.64+0x8] ;  /* 0x000008040a128981 */ /* 0x000ea2000c1e1900 */
[----:B---3--:R-:W-:-:S03]  /*03b0*/  @!P0 LOP3.LUT R3, R3, R20, RZ, 0x3c, !PT ;  /* 0x0000001403038212 */ /* 0x008fc600078e3cff */
[----:B------:R-:W3:Y:S01]  /*03c0*/  @P1 LDG.E R20, desc[UR4][R10.64+0x24] ;  /* 0x000024040a141981 */ /* 0x000ee2000c1e1900 */
[----:B----4-:R-:W-:-:S03]  /*03d0*/  @P1 LOP3.LUT R15, R15, R22, RZ, 0x3c, !PT ;  /* 0x000000160f0f1212 */ /* 0x010fc600078e3cff */
[----:B------:R-:W4:Y:S01]  /*03e0*/  @P2 LDG.E R22, desc[UR4][R10.64+0x38] ;  /* 0x000038040a162981 */ /* 0x000f22000c1e1900 */
[----:B------:R-:W-:-:S03]  /*03f0*/  @P2 LOP3.LUT R15, R15, R26, RZ, 0x3c, !PT ;  /* 0x0000001a0f0f2212 */ /* 0x000fc600078e3cff */
[----:B------:R-:W4:Y:S01]  /*0400*/  @P4 LDG.E R26, desc[UR4][R10.64+0x50] ;  /* 0x000050040a1a4981 */ /* 0x000f22000c1e1900 */
[----:B------:R-:W-:-:S03]  /*0410*/  @!P0 LOP3.LUT R4, R4, R21, RZ, 0x3c, !PT ;  /* 0x0000001504048212 */ /* 0x000fc600078e3cff */
[----:B------:R-:W4:Y:S01]  /*0420*/  @P1 LDG.E R21, desc[UR4][R10.64+0x20] ;  /* 0x000020040a151981 */ /* 0x000f22000c1e1900 */
[----:B------:R-:W-:-:S03]  /*0430*/  @!P0 LOP3.LUT R2, R2, R23, RZ, 0x3c, !PT ;  /* 0x0000001702028212 */ /* 0x000fc600078e3cff */
[----:B------:R-:W4:Y:S01]  /*0440*/  @P2 LDG.E R23, desc[UR4][R10.64+0x2c] ;  /* 0x00002c040a172981 */ /* 0x000f22000c1e1900 */
[----:B------:R-:W-:-:S03]  /*0450*/  @P1 LOP3.LUT R4, R4, R25, RZ, 0x3c, !PT ;  /* 0x0000001904041212 */ /* 0x000fc600078e3cff */
[----:B------:R-:W4:Y:S01]  /*0460*/  @P2 LDG.E R25, desc[UR4][R10.64+0x34] ;  /* 0x000034040a192981 */ /* 0x000f22000c1e1900 */
[----:B--2---:R-:W-:-:S03]  /*0470*/  @!P0 LOP3.LUT R5, R5, R18, RZ, 0x3c, !PT ;  /* 0x0000001205058212 */ /* 0x004fc600078e3cff */
[----:B------:R-:W2:Y:S01]  /*0480*/  @P1 LDG.E R18, desc[UR4][R10.64+0x1c] ;  /* 0x00001c040a121981 */ /* 0x000ea2000c1e1900 */
[----:B---3--:R-:W-:-:S03]  /*0490*/  @P1 LOP3.LUT R3, R3, R20, RZ, 0x3c, !PT ;  /* 0x0000001403031212 */ /* 0x008fc600078e3cff */
[----:B------:R-:W3:Y:S01]  /*04a0*/  @P2 LDG.E R20, desc[UR4][R10.64+0x30] ;  /* 0x000030040a142981 */ /* 0x000ee2000c1e1900 */
[----:B----4-:R-:W-:-:S03]  /*04b0*/  @P2 LOP3.LUT R3, R3, R22, RZ, 0x3c, !PT ;  /* 0x0000001603032212 */ /* 0x010fc600078e3cff */
[----:B------:R-:W4:Y:S01]  /*04c0*/  @P3 LDG.E R22, desc[UR4][R10.64+0x4c] ;  /* 0x00004c040a163981 */ /* 0x000f22000c1e1900 */
[----:B------:R-:W-:-:S04]  /*04d0*/  @P3 LOP3.LUT R15, R15, R28, RZ, 0x3c, !PT ;  /* 0x0000001c0f0f3212 */ /* 0x000fc800078e3cff */
[----:B------:R-:W-:Y:S02]  /*04e0*/  @P4 LOP3.LUT R15, R15, R26, RZ, 0x3c, !PT ;  /* 0x0000001a0f0f4212 */ /* 0x000fe400078e3cff */
[----:B------:R-:W-:Y:S01]  /*04f0*/  @P1 LOP3.LUT R2, R2, R21, RZ, 0x3c, !PT ;  /* 0x0000001502021212 */ /* 0x000fe200078e3cff */
[----:B------:R-:W4:Y:S04]  /*0500*/  @P5 LDG.E R26, desc[UR4][R10.64+0x64] ;  /* 0x000064040a1a5981 */ /* 0x000f28000c1e1900 */
[----:B------:R-:W4:Y:S01]  /*0510*/  @P3 LDG.E R21, desc[UR4][R10.64+0x40] ;  /* 0x000040040a153981 */ /* 0x000f22000c1e1900 */
[----:B------:R-:W-:Y:S02]  /*0520*/  @P2 LOP3.LUT R4, R4, R23, RZ, 0x3c, !PT ;  /* 0x0000001704042212 */ /* 0x000fe400078e3cff */
[----:B------:R-:W-:Y:S01]  /*0530*/  @P2 LOP3.LUT R2, R2, R25, RZ, 0x3c, !PT ;  /* 0x0000001902022212 */ /* 0x000fe200078e3cff */
[----:B------:R-:W4:Y:S04]  /*0540*/  @P3 LDG.E R23, desc[UR4][R10.64+0x48] ;  /* 0x000048040a173981 */ /* 0x000f28000c1e1900 */
[----:B------:R-:W4:Y:S01]  /*0550*/  @P4 LDG.E R25, desc[UR4][R10.64+0x54] ;  /* 0x000054040a194981 */ /* 0x000f22000c1e1900 */
[----:B--2---:R-:W-:-:S03]  /*0560*/  @P1 LOP3.LUT R5, R5, R18, RZ, 0x3c, !PT ;  /* 0x0000001205051212 */ /* 0x004fc600078e3cff */
[----:B------:R-:W2:Y:S01]  /*0570*/  @P3 LDG.E R18, desc[UR4][R10.64+0x44] ;  /* 0x000044040a123981 */ /* 0x000ea2000c1e1900 */
[----:B---3--:R-:W-:-:S03]  /*0580*/  @P2 LOP3.LUT R5, R5, R20, RZ, 0x3c, !PT ;  /* 0x0000001405052212 */ /* 0x008fc600078e3cff */
[----:B------:R-:W3:Y:S01]  /*0590*/  @P4 LDG.E R20, desc[UR4][R10.64+0x58] ;  /* 0x000058040a144981 */ /* 0x000ee2000c1e1900 */
[----:B----4-:R-:W-:-:S03]  /*05a0*/  @P3 LOP3.LUT R3, R3, R22, RZ, 0x3c, !PT ;  /* 0x0000001603033212 */ /* 0x010fc600078e3cff */
[----:B------:R-:W4:Y:S01]  /*05b0*/  @P4 LDG.E R22, desc[UR4][R10.64+0x60] ;  /* 0x000060040a164981 */ /* 0x000f22000c1e1900 */
[----:B------:R-:W-:Y:S02]  /*05c0*/  LOP3.LUT P0, RZ, R24, 0x80, RZ, 0xc0, !PT ;  /* 0x0000008018ff7812 */ /* 0x000fe4000780c0ff */
[----:B------:R-:W-:Y:S02]  /*05d0*/  @P5 LOP3.LUT R15, R15, R26, RZ, 0x3c, !PT ;  /* 0x0000001a0f0f5212 */ /* 0x000fe400078e3cff */
[----:B------:R-:W4:Y:S01]  /*05e0*/  @P6 LDG.E R26, desc[UR4][R10.64+0x78] ;  /* 0x000078040a1a6981 */ /* 0x000f22000c1e1900 */
[----:B------:R-:W-:-:S03]  /*05f0*/  @P3 LOP3.LUT R4, R4, R21, RZ, 0x3c, !PT ;  /* 0x0000001504043212 */ /* 0x000fc600078e3cff */
[----:B------:R-:W4:Y:S01]  /*0600*/  @P4 LDG.E R21, desc[UR4][R10.64+0x5c] ;  /* 0x00005c040a154981 */ /* 0x000f22000c1e1900 */
[----:B------:R-:W-:-:S03]  /*0610*/  @P3 LOP3.LUT R2, R2, R23, RZ, 0x3c, !PT ;  /* 0x0000001702023212 */ /* 0x000fc600078e3cff */
[----:B------:R-:W4:Y:S01]  /*0620*/  @P5 LDG.E R23, desc[UR4][R10.64+0x68] ;  /* 0x000068040a175981 */ /* 0x000f22000c1e1900 */
[----:B------:R-:W-:-:S03]  /*0630*/  @P4 LOP3.LUT R4, R4, R25, RZ, 0x3c, !PT ;  /* 0x0000001904044212 */ /* 0x000fc600078e3cff */
[----:B------:R-:W4:Y:S01]  /*0640*/  @P5 LDG.E R25, desc[UR4][R10.64+0x70] ;  /* 0x000070040a195981 */ /* 0x000f22000c1e1900 */
[----:B--2---:R-:W-:-:S03]  /*0650*/  @P3 LOP3.LUT R5, R5, R18, RZ, 0x3c, !PT ;  /* 0x0000001205053212 */ /* 0x004fc600078e3cff */
[----:B------:R-:W2:Y:S01]  /*0660*/  @P5 LDG.E R18, desc[UR4][R10.64+0x6c] ;  /* 0x00006c040a125981 */ /* 0x000ea2000c1e1900 */
[----:B---3--:R-:W-:-:S03]  /*0670*/  @P4 LOP3.LUT R5, R5, R20, RZ, 0x3c, !PT ;  /* 0x0000001405054212 */ /* 0x008fc600078e3cff */
[----:B------:R-:W3:Y:S01]  /*0680*/  @P5 LDG.E R20, desc[UR4][R10.64+0x74] ;  /* 0x000074040a145981 */ /* 0x000ee2000c1e1900 */
[----:B----4-:R-:W-:-:S03]  /*0690*/  @P4 LOP3.LUT R3, R3, R22, RZ, 0x3c, !PT ;  /* 0x0000001603034212 */ /* 0x010fc600078e3cff */
[----:B------:R-:W4:Y:S01]  /*06a0*/  @P0 LDG.E R22, desc[UR4][R10.64+0x8c] ;  /* 0x00008c040a160981 */ /* 0x000f22000c1e1900 */
[----:B------:R-:W-:-:S03]  /*06b0*/  @P6 LOP3.LUT R15, R15, R26, RZ, 0x3c, !PT ;  /* 0x0000001a0f0f6212 */ /* 0x000fc600078e3cff */
        /* <DEDUP_REMOVED lines=13> */
[----:B------:R-:W-:Y:S02]  /*0790*/  @P6 LOP3.LUT R4, R4, R27, RZ, 0x3c, !PT ;  /* 0x0000001b04046212 */ /* 0x000fe400078e3cff */
[----:B------:R-:W-:Y:S02]  /*07a0*/  @P6 LOP3.LUT R2, R2, R21, RZ, 0x3c, !PT ;  /* 0x0000001502026212 */ /* 0x000fe400078e3cff */
[----:B------:R-:W-:Y:S02]  /*07b0*/  @P0 LOP3.LUT R4, R4, R23, RZ, 0x3c, !PT ;  /* 0x0000001704040212 */ /* 0x000fe400078e3cff */
[----:B------:R-:W-:Y:S02]  /*07c0*/  @P0 LOP3.LUT R2, R2, R25, RZ, 0x3c, !PT ;  /* 0x0000001902020212 */ /* 0x000fe400078e3cff */
[----:B--2---:R-:W-:Y:S02]  /*07d0*/  @P6 LOP3.LUT R5, R5, R18, RZ, 0x3c, !PT ;  /* 0x0000001205056212 */ /* 0x004fe400078e3cff */
[----:B---3--:R-:W-:-:S02]  /*07e0*/  @P6 LOP3.LUT R3, R3, R20, RZ, 0x3c, !PT ;  /* 0x0000001403036212 */ /* 0x008fc400078e3cff */
[----:B----4-:R-:W-:Y:S02]  /*07f0*/  @P0 LOP3.LUT R5, R5, R22, RZ, 0x3c, !PT ;  /* 0x0000001605050212 */ /* 0x010fe400078e3cff */
[----:B------:R-:W-:Y:S02]  /*0800*/  @P0 LOP3.LUT R3, R3, R26, RZ, 0x3c, !PT ;  /* 0x0000001a03030212 */ /* 0x000fe400078e3cff */
[----:B------:R-:W-:-:S13]  /*0810*/  R2P PR, R24.B1, 0x7f ;  /* 0x0000007f18007804 */ /* 0x000fda0000001000 */
[----:B------:R-:W2:Y:S04]  /*0820*/  @P0 LDG.E R18, desc[UR4][R10.64+0xa0] ;  /* 0x0000a0040a120981 */ /* 0x000ea8000c1e1900 */
[----:B------:R-:W3:Y:S04]  /*0830*/  @P1 LDG.E R22, desc[UR4][R10.64+0xb4] ;  /* 0x0000b4040a161981 */ /* 0x000ee8000c1e1900 */
[----:B------:R-:W4:Y:S04]  /*0840*/  @P2 LDG.E R26, desc[UR4][R10.64+0xc8] ;  /* 0x0000c8040a1a2981 */ /* 0x000f28000c1e1900 */
[----:B------:R-:W4:Y:S04]  /*0850*/  @P3 LDG.E R28, desc[UR4][R10.64+0xdc] ;  /* 0x0000dc040a1c3981 */ /* 0x000f28000c1e1900 */
[----:B------:R-:W4:Y:S04]  /*0860*/  @P0 LDG.E R23, desc[UR4][R10.64+0xa4] ;  /* 0x0000a4040a170981 */ /* 0x000f28000c1e1900 */
[----:B------:R-:W4:Y:S04]  /*0870*/  @P0 LDG.E R20, desc[UR4][R10.64+0xa8] ;  /* 0x0000a8040a140981 */ /* 0x000f28000c1e1900 */
[----:B------:R-:W4:Y:S04]  /*0880*/  @P4 LDG.E R25, desc[UR4][R10.64+0xf0] ;  /* 0x0000f0040a194981 */ /* 0x000f28000c1e1900 */
        /* <DEDUP_REMOVED lines=21> */
[----:B------:R-:W-:Y:S02]  /*09e0*/  LOP3.LUT P0, RZ, R24, 0x8000, RZ, 0xc0, !PT ;  /* 0x0000800018ff7812 */ /* 0x000fe4000780c0ff */
[----:B----4-:R-:W-:Y:S01]  /*09f0*/  @P5 LOP3.LUT R15, R15, R26, RZ, 0x3c, !PT ;  /* 0x0000001a0f0f5212 */ /* 0x010fe200078e3cff */
[----:B------:R-:W4:Y:S04]  /*0a00*/  @P3 LDG.E R24, desc[UR4][R10.64+0xe4] ;  /* 0x0000e4040a183981 */ /* 0x000f28000c1e1900 */
[----:B------:R-:W2:Y:S01]  /*0a10*/  @P6 LDG.E R26, desc[UR4][R10.64+0x118] ;  /* 0x000118040a1a6981 */ /* 0x000ea2000c1e1900 */
        /* <DEDUP_REMOVED lines=8> */
[----:B---3--:R-:W-:-:S03]  /*0aa0*/  @P2 LOP3.LUT R3, R3, R22, RZ, 0x3c, !PT ;  /* 0x0000001603032212 */ /* 0x008fc600078e3cff */
[----:B------:R-:W3:Y:S01]  /*0ab0*/  @P4 LDG.E R22, desc[UR4][R10.64+0x100] ;  /* 0x000100040a164981 */ /* 0x000ee2000c1e1900 */
[----:B--2---:R-:W-:-:S03]  /*0ac0*/  @P6 LOP3.LUT R15, R15, R26, RZ, 0x3c, !PT ;  /* 0x0000001a0f0f6212 */ /* 0x004fc600078e3cff */
[----:B------:R-:W2:Y:S01]  /*0ad0*/  @P0 LDG.E R26, desc[UR4][R10.64+0x12c] ;  /* 0x00012c040a1a0981 */ /* 0x000ea2000c1e1900 */
[----:B----4-:R-:W-:-:S03]  /*0ae0*/  @P2 LOP3.LUT R2, R2, R23, RZ, 0x3c, !PT ;  /* 0x0000001702022212 */ /* 0x010fc600078e3cff */
[----:B------:R-:W4:Y:S01]  /*0af0*/  @P4 LDG.E R23, desc[UR4][R10.64+0xfc] ;  /* 0x0000fc040a174981 */ /* 0x000f22000c1e1900 */
[----:B------:R-:W-:-:S03]  /*0b00*/  @P2 LOP3.LUT R5, R5, R20, RZ, 0x3c, !PT ;  /* 0x0000001405052212 */ /* 0x000fc600078e3cff */
[----:B------:R-:W4:Y:S01]  /*0b10*/  @P4 LDG.E R20, desc[UR4][R10.64+0xf8] ;  /* 0x0000f8040a144981 */ /* 0x000f22000c1e1900 */
[----:B------:R-:W-:Y:S02]  /*0b20*/  @P3 LOP3.LUT R2, R2, R27, RZ, 0x3c, !PT ;  /* 0x0000001b02023212 */ /* 0x000fe400078e3cff */
[----:B------:R-:W-:Y:S01]  /*0b30*/  @P3 LOP3.LUT R4, R4, R25, RZ, 0x3c, !PT ;  /* 0x0000001904043212 */ /* 0x000fe200078e3cff */
[----:B------:R-:W4:Y:S01]  /*0b40*/  @P5 LDG.E R27, desc[UR4][R10.64+0x110] ;  /* 0x000110040a1b5981 */ /* 0x000f22000c1e1900 */
[----:B------:R-:W-:-:S03]  /*0b50*/  @P3 LOP3.LUT R5, R5, R24, RZ, 0x3c, !PT ;  /* 0x0000001805053212 */ /* 0x000fc600078e3cff */
[----:B------:R-:W4:Y:S04]  /*0b60*/  @P5 LDG.E R25, desc[UR4][R10.64+0x108] ;  /* 0x000108040a195981 */ /* 0x000f28000c1e1900 */
        /* <DEDUP_REMOVED lines=19> */
[----:B------:R-:W-:-:S05]  /*0ca0*/  VIADD R19, R19, 0x10 ;  /* 0x0000001013137836 */ /* 0x000fca0000000000 */
[----:B------:R-:W-:Y:S02]  /*0cb0*/  ISETP.NE.AND P1, PT, R19, 0x20, PT ;  /* 0x000000201300780c */ /* 0x000fe40003f25270 */
[----:B------:R-:W-:Y:S02]  /*0cc0*/  @P5 LOP3.LUT R3, R3, R18, RZ, 0x3c, !PT ;  /* 0x0000001203035212 */ /* 0x000fe400078e3cff */
[----:B------:R-:W-:Y:S02]  /*0cd0*/  @P6 LOP3.LUT R4, R4, R21, RZ, 0x3c, !PT ;  /* 0x0000001504046212 */ /* 0x000fe400078e3cff */
[----:B---3--:R-:W-:-:S04]  /*0ce0*/  @P6 LOP3.LUT R3, R3, R22, RZ, 0x3c, !PT ;  /* 0x0000001603036212 */ /* 0x008fc800078e3cff */
[----:B--2---:R-:W-:Y:S02]  /*0cf0*/  @P0 LOP3.LUT R3, R3, R26, RZ, 0x3c, !PT ;  /* 0x0000001a03030212 */ /* 0x004fe400078e3cff */
[----:B----4-:R-:W-:Y:S02]  /*0d00*/  @P6 LOP3.LUT R2, R2, R23, RZ, 0x3c, !PT ;  /* 0x0000001702026212 */ /* 0x010fe400078e3cff */
[----:B------:R-:W-:Y:S02]  /*0d10*/  @P6 LOP3.LUT R5, R5, R20, RZ, 0x3c, !PT ;  /* 0x0000001405056212 */ /* 0x000fe400078e3cff */
[----:B------:R-:W-:Y:S02]  /*0d20*/  @P0 LOP3.LUT R2, R2, R27, RZ, 0x3c, !PT ;  /* 0x0000001b02020212 */ /* 0x000fe400078e3cff */
[----:B------:R-:W-:Y:S02]  /*0d30*/  @P0 LOP3.LUT R4, R4, R25, RZ, 0x3c, !PT ;  /* 0x0000001904040212 */ /* 0x000fe400078e3cff */
[----:B------:R-:W-:Y:S01]  /*0d40*/  @P0 LOP3.LUT R5, R5, R24, RZ, 0x3c, !PT ;  /* 0x0000001805050212 */ /* 0x000fe200078e3cff */
[----:B------:R-:W-:Y:S06]  /*0d50*/  @P1 BRA `(.L_x_19) ;  /* 0xfffffff400481947 */ /* 0x000fec000383ffff */
[----:B------:R-:W-:-:S05]  /*0d60*/  VIADD R17, R17, 0x1 ;  /* 0x0000000111117836 */ /* 0x000fca0000000000 */
[----:B------:R-:W-:-:S13]  /*0d70*/  ISETP.NE.AND P0, PT, R17, 0x5, PT ;  /* 0x000000051100780c */ /* 0x000fda0003f05270 */
[----:B------:R-:W-:Y:S05]  /*0d80*/  @P0 BRA `(.L_x_20) ;  /* 0xfffffff400300947 */ /* 0x000fea000383ffff */
[----:B------:R0:W-:Y:S01]  /*0d90*/  STG.E.64 desc[UR4][R6.64+0x8], R4 ;  /* 0x0000080406007986 */ /* 0x0001e2000c101b04 */
[----:B------:R-:W-:Y:S01]  /*0da0*/  VIADD R14, R14, 0x1 ;  /* 0x000000010e0e7836 */ /* 0x000fe20000000000 */
[----:B------:R-:W-:Y:S02]  /*0db0*/  LOP3.LUT R11, R13, 0x3, RZ, 0xc0, !PT ;  /* 0x000000030d0b7812 */ /* 0x000fe400078ec0ff */
[----:B------:R0:W-:Y:S02]  /*0dc0*/  STG.E.64 desc[UR4][R6.64+0x10], R2 ;  /* 0x0000100206007986 */ /* 0x0001e4000c101b04 */
[----:B------:R-:W-:Y:S02]  /*0dd0*/  ISETP.GE.U32.AND P0, PT, R14, R11, PT ;  /* 0x0000000b0e00720c */ /* 0x000fe40003f06070 */
[----:B------:R0:W-:Y:S11]  /*0de0*/  STG.E desc[UR4][R6.64+0x4], R15 ;  /* 0x0000040f06007986 */ /* 0x0001f6000c101904 */
[----:B------:R-:W-:Y:S05]  /*0df0*/  @!P0 BRA `(.L_x_21) ;  /* 0xfffffff400048947 */ /* 0x000fea000383ffff */
.L_x_18:
[----:B------:R-:W-:Y:S05]  /*0e00*/  BSYNC.RECONVERGENT B1 ;  /* 0x0000000000017941 */ /* 0x000fea0003800200 */
.L_x_17:
[C---:B------:R-:W-:Y:S01]  /*0e10*/  ISETP.GT.U32.AND P0, PT, R13.reuse, 0x3, PT ;  /* 0x000000030d00780c */ /* 0x040fe20003f04070 */
[----:B------:R-:W-:Y:S01]  /*0e20*/  VIADD R12, R12, 0x1 ;  /* 0x000000010c0c7836 */ /* 0x000fe20000000000 */
[--C-:B------:R-:W-:Y:S02]  /*0e30*/  SHF.R.U64 R13, R13, 0x2, R0.reuse ;  /* 0x000000020d0d7819 */ /* 0x100fe40000001200 */
[----:B------:R-:W-:Y:S02]  /*0e40*/  ISETP.GT.U32.AND.EX P0, PT, R0, RZ, PT, P0 ;  /* 0x000000ff0000720c */ /* 0x000fe40003f04100 */
[----:B------:R-:W-:-:S11]  /*0e50*/  SHF.R.U32.HI R0, RZ, 0x2, R0 ;  /* 0x00000002ff007819 */ /* 0x000fd60000011600 */
[----:B------:R-:W-:Y:S05]  /*0e60*/  @P0 BRA `(.L_x_22) ;  /* 0xfffffff000c80947 */ /* 0x000fea000383ffff */
.L_x_16:
[----:B------:R-:W-:Y:S05]  /*0e70*/  BSYNC.RECONVERGENT B0 ;  /* 0x0000000000007941 */ /* 0x000fea0003800200 */
.L_x_15:
[----:B------:R-:W-:Y:S04]  /*0e80*/  STG.E.64 desc[UR4][R6.64+0x18], RZ ;  /* 0x000018ff06007986 */ /* 0x000fe8000c101b04 */
[----:B------:R-:W-:Y:S04]  /*0e90*/  STG.E desc[UR4][R6.64+0x20], RZ ;  /* 0x000020ff06007986 */ /* 0x000fe8000c101904 */
[----:B------:R-:W-:Y:S01]  /*0ea0*/  STG.E.64 desc[UR4][R6.64+0x28], RZ ;  /* 0x000028ff06007986 */ /* 0x000fe2000c101b04 */
[----:B------:R-:W-:Y:S05]  /*0eb0*/  EXIT ;  /* 0x000000000000794d */ /* 0x000fea0003800000 */
.L_x_23:
        /* <DEDUP_REMOVED lines=12> */
.L_x_27:


//--------------------- .text._Z5emptyv           --------------------------
	.section	.text._Z5emptyv,"ax",@progbits
	.align	128
        .global         _Z5emptyv
        .type           _Z5emptyv,@function
        .size           _Z5emptyv,(.L_x_28 - _Z5emptyv)
        .other          _Z5emptyv,@"STO_CUDA_ENTRY STV_DEFAULT"
_Z5emptyv:
.text._Z5emptyv:
[----:B------:R-:W-:Y:S01]  /*0000*/  LDC R1, c[0x0][0x37c] ;  /* 0x0000df00ff017b82 */ /* 0x000fe20000000800 */
[----:B------:R-:W-:Y:S05]  /*0010*/  EXIT ;  /* 0x000000000000794d */ /* 0x000fea0003800000 */
.L_x_24:
        /* <DEDUP_REMOVED lines=14> */
.L_x_28:


//--------------------- .nv.global.init           --------------------------
	.section	.nv.global.init,"aw",@progbits
	.align	4
.nv.global.init:
	.type		mrg32k3aM1SubSeq,@object
	.size		mrg32k3aM1SubSeq,(mrg32k3aM2SubSeq - mrg32k3aM1SubSeq)
mrg32k3aM1SubSeq:
        /*0000*/ 	.byte	0x0b, 0xcc, 0xee, 0x04, 0x73, 0x29, 0x8b, 0x6f, 0xf6, 0x53, 0x03, 0xf6, 0x23, 0xf6, 0xea, 0xda
        /* <DEDUP_REMOVED lines=125> */
	.type		mrg32k3aM2SubSeq,@object
	.size		mrg32k3aM2SubSeq,(mrg32k3aM1 - mrg32k3aM2SubSeq)
mrg32k3aM2SubSeq:
        /* <DEDUP_REMOVED lines=126> */
	.type		mrg32k3aM1,@object
	.size		mrg32k3aM1,(mrg32k3aM1Seq - mrg32k3aM1)
mrg32k3aM1:
        /* <DEDUP_REMOVED lines=144> */
	.type		mrg32k3aM1Seq,@object
	.size		mrg32k3aM1Seq,(mrg32k3aM2 - mrg32k3aM1Seq)
mrg32k3aM1Seq:
        /* <DEDUP_REMOVED lines=144> */
	.type		mrg32k3aM2,@object
	.size		mrg32k3aM2,(mrg32k3aM2Seq - mrg32k3aM2)
mrg32k3aM2:
        /* <DEDUP_REMOVED lines=144> */
	.type		mrg32k3aM2Seq,@object
	.size		mrg32k3aM2Seq,(precalc_xorwow_matrix - mrg32k3aM2Seq)
mrg32k3aM2Seq:
        /* <DEDUP_REMOVED lines=144> */
	.type		precalc_xorwow_matrix,@object
	.size		precalc_xorwow_matrix,(precalc_xorwow_offset_matrix - precalc_xorwow_matrix)
precalc_xorwow_matrix:
        /* <DEDUP_REMOVED lines=6400> */
	.type		precalc_xorwow_offset_matrix,@object
	.size		precalc_xorwow_offset_matrix,($str - precalc_xorwow_offset_matrix)
precalc_xorwow_offset_matrix:
        /* <DEDUP_REMOVED lines=6400> */
	.type		$str,@object
	.size		$str,(.L_9 - $str)
$str:
        /*353c0*/ 	.byte	0x4b, 0x65, 0x72, 0x6e, 0x65, 0x6c, 0x3a, 0x20, 0x25, 0x64, 0x09, 0x42, 0x6c, 0x6f, 0x63, 0x6b
        /*353d0*/ 	.byte	0x3a, 0x20, 0x25, 0x64, 0x09, 0x53, 0x4d, 0x20, 0x25, 0x64, 0x0a, 0x00
.L_9:


//--------------------- .nv.shared.reserved.0     --------------------------
	.section	.nv.shared.reserved.0,"aw",@nobits
	.weak		__nv_reservedSMEM_offset_0_alias
	.size		__nv_reservedSMEM_offset_0_alias, 0, 64
	.other		__nv_reservedSMEM_offset_0_alias,@"STO_CUDA_RESERVED_SHARED STV_DEFAULT"
__nv_reservedSMEM_offset_0_alias:
	.zero		0
	.zero		64


//--------------------- .nv.constant0._Z5outerPfS_S_mmi --------------------------
	.section	.nv.constant0._Z5outerPfS_S_mmi,"a",@progbits
	.sectionflags	@""
	.align	4
.nv.constant0._Z5outerPfS_S_mmi:
	.zero		940


//--------------------- .nv.constant0._Z8generatePfmiP17curandStateXORWOW --------------------------
	.section	.nv.constant0._Z8generatePfmiP17curandStateXORWOW,"a",@progbits
	.sectionflags	@""
	.align	4
.nv.constant0._Z8generatePfmiP17curandStateXORWOW:
	.zero		928


//--------------------- .nv.constant0._Z4initjP17curandStateXORWOW --------------------------
	.section	.nv.constant0._Z4initjP17curandStateXORWOW,"a",@progbits
	.sectionflags	@""
	.align	4
.nv.constant0._Z4initjP17curandStateXORWOW:
	.zero		912


//--------------------- .nv.constant0._Z5emptyv   --------------------------
	.section	.nv.constant0._Z5emptyv,"a",@progbits
	.sectionflags	@""
	.align	4
.nv.constant0._Z5emptyv:
	.zero		896


//--------------------- SYMBOLS --------------------------

	.type		.nv.reservedSmem.offset0,@object
	.size		.nv.reservedSmem.offset0,0x4
	.type		vprintf,@function
